	.target	sm_103a

	.elftype	@"ET_EXEC"


//--------------------- .note.nv.tkinfo           --------------------------
	.section	.note.nv.tkinfo,"",@"SHT_NOTE"
	.sectionflags	@"SHF_NOTE_NV_TKINFO"
	.tkinfo
        /*0018*/ 	.word	0x00000002
        /*0030*/ 	.string	""
        /*0030*/ 	.string	"ptxas"
        /*0030*/ 	.string	"Cuda compilation tools, release 13.0, V13.0.88"
        /*0030*/ 	.string	"Build cuda_13.0.r13.0/compiler.36424714_0"
        /*0030*/ 	.string	"-arch sm_103a -m 64 "



//--------------------- .note.nv.cuinfo           --------------------------
	.section	.note.nv.cuinfo,"",@"SHT_NOTE"
	.sectionflags	@"SHF_NOTE_NV_CUINFO"
        /*0018*/ 	.short	0x0002
        /*001a*/ 	.short	0x0067
        /*001c*/ 	.short	0x0082
	.zero		2


//--------------------- .nv.info                  --------------------------
	.section	.nv.info,"",@"SHT_CUDA_INFO"
	.align	4


	//----- nvinfo : EIATTR_REGCOUNT
	.align		4
        /*0000*/ 	.byte	0x04, 0x2f
        /*0002*/ 	.short	(.L_12 - .L_11)
	.align		4
.L_11:
        /*0004*/ 	.word	index@(_ZN7cutlass13device_kernelIN5flash11enable_sm90INS1_16FlashAttnFwdSm90INS1_25CollectiveMainloopFwdSm90ILi2EN4cute5tupleIJNS5_1CILi1EEES8_S8_EEENS6_IJNS7_ILi64EEESA_SA_EEELi512ENS_6half_tEfNS_4arch4Sm90ELb1ELb0ELb0ELb1ELb1ELb1ELb1ELb0ELb0ELb1ELb1ELb0EEENS1_21CollectiveEpilogueFwdINS6_IJSA_NS7_ILi512EEESA_EEES9_SC_SE_Li256ELb1ELb1ELb1ELb0EEENS1_36VarlenDynamicPersistentTileSchedulerILi64ELi64ELi256ELi128ELb1ELb1ELb1ELb1ELb1ELb1EEEEEEEEEvNT_6ParamsE)
        /*0008*/ 	.word	0x00000004


	//----- nvinfo : EIATTR_FRAME_SIZE
	.align		4
.L_12:
        /*000c*/ 	.byte	0x04, 0x11
        /*000e*/ 	.short	(.L_14 - .L_13)
	.align		4
.L_13:
        /*0010*/ 	.word	index@(_ZN7cutlass13device_kernelIN5flash11enable_sm90INS1_16FlashAttnFwdSm90INS1_25CollectiveMainloopFwdSm90ILi2EN4cute5tupleIJNS5_1CILi1EEES8_S8_EEENS6_IJNS7_ILi64EEESA_SA_EEELi512ENS_6half_tEfNS_4arch4Sm90ELb1ELb0ELb0ELb1ELb1ELb1ELb1ELb0ELb0ELb1ELb1ELb0EEENS1_21CollectiveEpilogueFwdINS6_IJSA_NS7_ILi512EEESA_EEES9_SC_SE_Li256ELb1ELb1ELb1ELb0EEENS1_36VarlenDynamicPersistentTileSchedulerILi64ELi64ELi256ELi128ELb1ELb1ELb1ELb1ELb1ELb1EEEEEEEEEvNT_6ParamsE)
        /*0014*/ 	.word	0x00000000


	//----- nvinfo : EIATTR_REGCOUNT
	.align		4
.L_14:
        /*0018*/ 	.byte	0x04, 0x2f
        /*001a*/ 	.short	(.L_16 - .L_15)
	.align		4
.L_15:
        /*001c*/ 	.word	index@(_ZN7cutlass13device_kernelIN5flash11enable_sm90INS1_16FlashAttnFwdSm90INS1_25CollectiveMainloopFwdSm90ILi2EN4cute5tupleIJNS5_1CILi1EEES8_S8_EEENS6_IJNS7_ILi64EEESA_SA_EEELi512ENS_6half_tEfNS_4arch4Sm90ELb1ELb0ELb0ELb1ELb1ELb0ELb1ELb0ELb0ELb1ELb1ELb0EEENS1_21CollectiveEpilogueFwdINS6_IJSA_NS7_ILi512EEESA_EEES9_SC_SE_Li256ELb1ELb1ELb1ELb0EEENS1_36VarlenDynamicPersistentTileSchedulerILi64ELi64ELi256ELi128ELb1ELb1ELb1ELb1ELb1ELb1EEEEEEEEEvNT_6ParamsE)
        /*0020*/ 	.word	0x00000004


	//----- nvinfo : EIATTR_FRAME_SIZE
	.align		4
.L_16:
        /*0024*/ 	.byte	0x04, 0x11
        /*0026*/ 	.short	(.L_18 - .L_17)
	.align		4
.L_17:
        /*0028*/ 	.word	index@(_ZN7cutlass13device_kernelIN5flash11enable_sm90INS1_16FlashAttnFwdSm90INS1_25CollectiveMainloopFwdSm90ILi2EN4cute5tupleIJNS5_1CILi1EEES8_S8_EEENS6_IJNS7_ILi64EEESA_SA_EEELi512ENS_6half_tEfNS_4arch4Sm90ELb1ELb0ELb0ELb1ELb1ELb0ELb1ELb0ELb0ELb1ELb1ELb0EEENS1_21CollectiveEpilogueFwdINS6_IJSA_NS7_ILi512EEESA_EEES9_SC_SE_Li256ELb1ELb1ELb1ELb0EEENS1_36VarlenDynamicPersistentTileSchedulerILi64ELi64ELi256ELi128ELb1ELb1ELb1ELb1ELb1ELb1EEEEEEEEEvNT_6ParamsE)
        /*002c*/ 	.word	0x00000000


	//----- nvinfo : EIATTR_REGCOUNT
	.align		4
.L_18:
        /*0030*/ 	.byte	0x04, 0x2f
        /*0032*/ 	.short	(.L_20 - .L_19)
	.align		4
.L_19:
        /*0034*/ 	.word	index@(_ZN7cutlass13device_kernelIN5flash11enable_sm90INS1_16FlashAttnFwdSm90INS1_25CollectiveMainloopFwdSm90ILi2EN4cute5tupleIJNS5_1CILi1EEES8_S8_EEENS6_IJNS7_ILi64EEESA_SA_EEELi512ENS_6half_tEfNS_4arch4Sm90ELb1ELb0ELb0ELb1ELb1ELb1ELb0ELb0ELb0ELb1ELb1ELb0EEENS1_21CollectiveEpilogueFwdINS6_IJSA_NS7_ILi512EEESA_EEES9_SC_SE_Li256ELb1ELb1ELb1ELb0EEENS1_36VarlenDynamicPersistentTileSchedulerILi64ELi64ELi256ELi128ELb1ELb1ELb1ELb1ELb1ELb1EEEEEEEEEvNT_6ParamsE)
        /*0038*/ 	.word	0x00000004


	//----- nvinfo : EIATTR_FRAME_SIZE
	.align		4
.L_20:
        /*003c*/ 	.byte	0x04, 0x11
        /*003e*/ 	.short	(.L_22 - .L_21)
	.align		4
.L_21:
        /*0040*/ 	.word	index@(_ZN7cutlass13device_kernelIN5flash11enable_sm90INS1_16FlashAttnFwdSm90INS1_25CollectiveMainloopFwdSm90ILi2EN4cute5tupleIJNS5_1CILi1EEES8_S8_EEENS6_IJNS7_ILi64EEESA_SA_EEELi512ENS_6half_tEfNS_4arch4Sm90ELb1ELb0ELb0ELb1ELb1ELb1ELb0ELb0ELb0ELb1ELb1ELb0EEENS1_21CollectiveEpilogueFwdINS6_IJSA_NS7_ILi512EEESA_EEES9_SC_SE_Li256ELb1ELb1ELb1ELb0EEENS1_36VarlenDynamicPersistentTileSchedulerILi64ELi64ELi256ELi128ELb1ELb1ELb1ELb1ELb1ELb1EEEEEEEEEvNT_6ParamsE)
        /*0044*/ 	.word	0x00000000


	//----- nvinfo : EIATTR_REGCOUNT
	.align		4
.L_22:
        /*0048*/ 	.byte	0x04, 0x2f
        /*004a*/ 	.short	(.L_24 - .L_23)
	.align		4
.L_23:
        /*004c*/ 	.word	index@(_ZN7cutlass13device_kernelIN5flash11enable_sm90INS1_16FlashAttnFwdSm90INS1_25CollectiveMainloopFwdSm90ILi2EN4cute5tupleIJNS5_1CILi1EEES8_S8_EEENS6_IJNS7_ILi64EEESA_SA_EEELi512ENS_6half_tEfNS_4arch4Sm90ELb1ELb0ELb0ELb1ELb1ELb0ELb0ELb0ELb0ELb1ELb1ELb0EEENS1_21CollectiveEpilogueFwdINS6_IJSA_NS7_ILi512EEESA_EEES9_SC_SE_Li256ELb1ELb1ELb1ELb0EEENS1_36VarlenDynamicPersistentTileSchedulerILi64ELi64ELi256ELi128ELb1ELb1ELb1ELb1ELb1ELb1EEEEEEEEEvNT_6ParamsE)
        /*0050*/ 	.word	0x00000004


	//----- nvinfo : EIATTR_FRAME_SIZE
	.align		4
.L_24:
        /*0054*/ 	.byte	0x04, 0x11
        /*0056*/ 	.short	(.L_26 - .L_25)
	.align		4
.L_25:
        /*0058*/ 	.word	index@(_ZN7cutlass13device_kernelIN5flash11enable_sm90INS1_16FlashAttnFwdSm90INS1_25CollectiveMainloopFwdSm90ILi2EN4cute5tupleIJNS5_1CILi1EEES8_S8_EEENS6_IJNS7_ILi64EEESA_SA_EEELi512ENS_6half_tEfNS_4arch4Sm90ELb1ELb0ELb0ELb1ELb1ELb0ELb0ELb0ELb0ELb1ELb1ELb0EEENS1_21CollectiveEpilogueFwdINS6_IJSA_NS7_ILi512EEESA_EEES9_SC_SE_Li256ELb1ELb1ELb1ELb0EEENS1_36VarlenDynamicPersistentTileSchedulerILi64ELi64ELi256ELi128ELb1ELb1ELb1ELb1ELb1ELb1EEEEEEEEEvNT_6ParamsE)
        /*005c*/ 	.word	0x00000000


	//----- nvinfo : EIATTR_REGCOUNT
	.align		4
.L_26:
        /*0060*/ 	.byte	0x04, 0x2f
        /*0062*/ 	.short	(.L_28 - .L_27)
	.align		4
.L_27:
        /*0064*/ 	.word	index@(_ZN7cutlass13device_kernelIN5flash11enable_sm90INS1_16FlashAttnFwdSm90INS1_25CollectiveMainloopFwdSm90ILi2EN4cute5tupleIJNS5_1CILi1EEES8_S8_EEENS6_IJNS7_ILi64EEESA_SA_EEELi512ENS_6half_tEfNS_4arch4Sm90ELb1ELb0ELb0ELb0ELb1ELb0ELb1ELb0ELb0ELb1ELb1ELb0EEENS1_21CollectiveEpilogueFwdINS6_IJSA_NS7_ILi512EEESA_EEES9_SC_SE_Li256ELb0ELb1ELb1ELb0EEENS1_19SingleTileSchedulerILb0ELb1ELb1ELi64EEEEEEEEEvNT_6ParamsE)
        /*0068*/ 	.word	0x00000004


	//----- nvinfo : EIATTR_FRAME_SIZE
	.align		4
.L_28:
        /*006c*/ 	.byte	0x04, 0x11
        /*006e*/ 	.short	(.L_30 - .L_29)
	.align		4
.L_29:
        /*0070*/ 	.word	index@(_ZN7cutlass13device_kernelIN5flash11enable_sm90INS1_16FlashAttnFwdSm90INS1_25CollectiveMainloopFwdSm90ILi2EN4cute5tupleIJNS5_1CILi1EEES8_S8_EEENS6_IJNS7_ILi64EEESA_SA_EEELi512ENS_6half_tEfNS_4arch4Sm90ELb1ELb0ELb0ELb0ELb1ELb0ELb1ELb0ELb0ELb1ELb1ELb0EEENS1_21CollectiveEpilogueFwdINS6_IJSA_NS7_ILi512EEESA_EEES9_SC_SE_Li256ELb0ELb1ELb1ELb0EEENS1_19SingleTileSchedulerILb0ELb1ELb1ELi64EEEEEEEEEvNT_6ParamsE)
        /*0074*/ 	.word	0x00000000


	//----- nvinfo : EIATTR_REGCOUNT
	.align		4
.L_30:
        /*0078*/ 	.byte	0x04, 0x2f
        /*007a*/ 	.short	(.L_32 - .L_31)
	.align		4
.L_31:
        /*007c*/ 	.word	index@(_ZN7cutlass13device_kernelIN5flash11enable_sm90INS1_16FlashAttnFwdSm90INS1_25CollectiveMainloopFwdSm90ILi2EN4cute5tupleIJNS5_1CILi1EEES8_S8_EEENS6_IJNS7_ILi64EEESA_SA_EEELi512ENS_6half_tEfNS_4arch4Sm90ELb1ELb0ELb0ELb0ELb1ELb0ELb0ELb0ELb0ELb1ELb1ELb0EEENS1_21CollectiveEpilogueFwdINS6_IJSA_NS7_ILi512EEESA_EEES9_SC_SE_Li256ELb0ELb1ELb1ELb0EEENS1_19SingleTileSchedulerILb0ELb1ELb1ELi64EEEEEEEEEvNT_6ParamsE)
        /*0080*/ 	.word	0x00000004


	//----- nvinfo : EIATTR_FRAME_SIZE
	.align		4
.L_32:
        /*0084*/ 	.byte	0x04, 0x11
        /*0086*/ 	.short	(.L_34 - .L_33)
	.align		4
.L_33:
        /*0088*/ 	.word	index@(_ZN7cutlass13device_kernelIN5flash11enable_sm90INS1_16FlashAttnFwdSm90INS1_25CollectiveMainloopFwdSm90ILi2EN4cute5tupleIJNS5_1CILi1EEES8_S8_EEENS6_IJNS7_ILi64EEESA_SA_EEELi512ENS_6half_tEfNS_4arch4Sm90ELb1ELb0ELb0ELb0ELb1ELb0ELb0ELb0ELb0ELb1ELb1ELb0EEENS1_21CollectiveEpilogueFwdINS6_IJSA_NS7_ILi512EEESA_EEES9_SC_SE_Li256ELb0ELb1ELb1ELb0EEENS1_19SingleTileSchedulerILb0ELb1ELb1ELi64EEEEEEEEEvNT_6ParamsE)
        /*008c*/ 	.word	0x00000000


	//----- nvinfo : EIATTR_REGCOUNT
	.align		4
.L_34:
        /*0090*/ 	.byte	0x04, 0x2f
        /*0092*/ 	.short	(.L_36 - .L_35)
	.align		4
.L_35:
        /*0094*/ 	.word	index@(_ZN7cutlass13device_kernelIN5flash11enable_sm90INS1_16FlashAttnFwdSm90INS1_25CollectiveMainloopFwdSm90ILi2EN4cute5tupleIJNS5_1CILi1EEES8_S8_EEENS6_IJNS7_ILi64EEESA_SA_EEELi512ENS_6half_tEfNS_4arch4Sm90ELb0ELb1ELb0ELb1ELb1ELb1ELb1ELb0ELb0ELb1ELb1ELb0EEENS1_21CollectiveEpilogueFwdINS6_IJSA_NS7_ILi512EEESA_EEES9_SC_SE_Li256ELb1ELb1ELb1ELb0EEENS1_36VarlenDynamicPersistentTileSchedulerILi64ELi64ELi256ELi128ELb1ELb1ELb1ELb1ELb0ELb1EEEEEEEEEvNT_6ParamsE)
        /*0098*/ 	.word	0x00000004


	//----- nvinfo : EIATTR_FRAME_SIZE
	.align		4
.L_36:
        /*009c*/ 	.byte	0x04, 0x11
        /*009e*/ 	.short	(.L_38 - .L_37)
	.align		4
.L_37:
        /*00a0*/ 	.word	index@(_ZN7cutlass13device_kernelIN5flash11enable_sm90INS1_16FlashAttnFwdSm90INS1_25CollectiveMainloopFwdSm90ILi2EN4cute5tupleIJNS5_1CILi1EEES8_S8_EEENS6_IJNS7_ILi64EEESA_SA_EEELi512ENS_6half_tEfNS_4arch4Sm90ELb0ELb1ELb0ELb1ELb1ELb1ELb1ELb0ELb0ELb1ELb1ELb0EEENS1_21CollectiveEpilogueFwdINS6_IJSA_NS7_ILi512EEESA_EEES9_SC_SE_Li256ELb1ELb1ELb1ELb0EEENS1_36VarlenDynamicPersistentTileSchedulerILi64ELi64ELi256ELi128ELb1ELb1ELb1ELb1ELb0ELb1EEEEEEEEEvNT_6ParamsE)
        /*00a4*/ 	.word	0x00000000


	//----- nvinfo : EIATTR_REGCOUNT
	.align		4
.L_38:
        /*00a8*/ 	.byte	0x04, 0x2f
        /*00aa*/ 	.short	(.L_40 - .L_39)
	.align		4
.L_39:
        /*00ac*/ 	.word	index@(_ZN7cutlass13device_kernelIN5flash11enable_sm90INS1_16FlashAttnFwdSm90INS1_25CollectiveMainloopFwdSm90ILi2EN4cute5tupleIJNS5_1CILi1EEES8_S8_EEENS6_IJNS7_ILi64EEESA_SA_EEELi512ENS_6half_tEfNS_4arch4Sm90ELb0ELb1ELb0ELb1ELb1ELb0ELb1ELb0ELb0ELb1ELb1ELb0EEENS1_21CollectiveEpilogueFwdINS6_IJSA_NS7_ILi512EEESA_EEES9_SC_SE_Li256ELb1ELb1ELb1ELb0EEENS1_36VarlenDynamicPersistentTileSchedulerILi64ELi64ELi256ELi128ELb1ELb1ELb1ELb1ELb0ELb1EEEEEEEEEvNT_6ParamsE)
        /*00b0*/ 	.word	0x00000004


	//----- nvinfo : EIATTR_FRAME_SIZE
	.align		4
.L_40:
        /*00b4*/ 	.byte	0x04, 0x11
        /*00b6*/ 	.short	(.L_42 - .L_41)
	.align		4
.L_41:
        /*00b8*/ 	.word	index@(_ZN7cutlass13device_kernelIN5flash11enable_sm90INS1_16FlashAttnFwdSm90INS1_25CollectiveMainloopFwdSm90ILi2EN4cute5tupleIJNS5_1CILi1EEES8_S8_EEENS6_IJNS7_ILi64EEESA_SA_EEELi512ENS_6half_tEfNS_4arch4Sm90ELb0ELb1ELb0ELb1ELb1ELb0ELb1ELb0ELb0ELb1ELb1ELb0EEENS1_21CollectiveEpilogueFwdINS6_IJSA_NS7_ILi512EEESA_EEES9_SC_SE_Li256ELb1ELb1ELb1ELb0EEENS1_36VarlenDynamicPersistentTileSchedulerILi64ELi64ELi256ELi128ELb1ELb1ELb1ELb1ELb0ELb1EEEEEEEEEvNT_6ParamsE)
        /*00bc*/ 	.word	0x00000000


	//----- nvinfo : EIATTR_REGCOUNT
	.align		4
.L_42:
        /*00c0*/ 	.byte	0x04, 0x2f
        /*00c2*/ 	.short	(.L_44 - .L_43)
	.align		4
.L_43:
        /*00c4*/ 	.word	index@(_ZN7cutlass13device_kernelIN5flash11enable_sm90INS1_16FlashAttnFwdSm90INS1_25CollectiveMainloopFwdSm90ILi2EN4cute5tupleIJNS5_1CILi1EEES8_S8_EEENS6_IJNS7_ILi64EEESA_SA_EEELi512ENS_6half_tEfNS_4arch4Sm90ELb0ELb1ELb0ELb1ELb1ELb1ELb0ELb0ELb0ELb1ELb1ELb0EEENS1_21CollectiveEpilogueFwdINS6_IJSA_NS7_ILi512EEESA_EEES9_SC_SE_Li256ELb1ELb1ELb1ELb0EEENS1_36VarlenDynamicPersistentTileSchedulerILi64ELi64ELi256ELi128ELb1ELb1ELb1ELb1ELb0ELb1EEEEEEEEEvNT_6ParamsE)
        /*00c8*/ 	.word	0x00000004


	//----- nvinfo : EIATTR_FRAME_SIZE
	.align		4
.L_44:
        /*00cc*/ 	.byte	0x04, 0x11
        /*00ce*/ 	.short	(.L_46 - .L_45)
	.align		4
.L_45:
        /*00d0*/ 	.word	index@(_ZN7cutlass13device_kernelIN5flash11enable_sm90INS1_16FlashAttnFwdSm90INS1_25CollectiveMainloopFwdSm90ILi2EN4cute5tupleIJNS5_1CILi1EEES8_S8_EEENS6_IJNS7_ILi64EEESA_SA_EEELi512ENS_6half_tEfNS_4arch4Sm90ELb0ELb1ELb0ELb1ELb1ELb1ELb0ELb0ELb0ELb1ELb1ELb0EEENS1_21CollectiveEpilogueFwdINS6_IJSA_NS7_ILi512EEESA_EEES9_SC_SE_Li256ELb1ELb1ELb1ELb0EEENS1_36VarlenDynamicPersistentTileSchedulerILi64ELi64ELi256ELi128ELb1ELb1ELb1ELb1ELb0ELb1EEEEEEEEEvNT_6ParamsE)
        /*00d4*/ 	.word	0x00000000


	//----- nvinfo : EIATTR_REGCOUNT
	.align		4
.L_46:
        /*00d8*/ 	.byte	0x04, 0x2f
        /*00da*/ 	.short	(.L_48 - .L_47)
	.align		4
.L_47:
        /*00dc*/ 	.word	index@(_ZN7cutlass13device_kernelIN5flash11enable_sm90INS1_16FlashAttnFwdSm90INS1_25CollectiveMainloopFwdSm90ILi2EN4cute5tupleIJNS5_1CILi1EEES8_S8_EEENS6_IJNS7_ILi64EEESA_SA_EEELi512ENS_6half_tEfNS_4arch4Sm90ELb0ELb1ELb0ELb1ELb1ELb0ELb0ELb0ELb0ELb1ELb1ELb0EEENS1_21CollectiveEpilogueFwdINS6_IJSA_NS7_ILi512EEESA_EEES9_SC_SE_Li256ELb1ELb1ELb1ELb0EEENS1_36VarlenDynamicPersistentTileSchedulerILi64ELi64ELi256ELi128ELb1ELb1ELb1ELb1ELb0ELb1EEEEEEEEEvNT_6ParamsE)
        /*00e0*/ 	.word	0x00000004


	//----- nvinfo : EIATTR_FRAME_SIZE
	.align		4
.L_48:
        /*00e4*/ 	.byte	0x04, 0x11
        /*00e6*/ 	.short	(.L_50 - .L_49)
	.align		4
.L_49:
        /*00e8*/ 	.word	index@(_ZN7cutlass13device_kernelIN5flash11enable_sm90INS1_16FlashAttnFwdSm90INS1_25CollectiveMainloopFwdSm90ILi2EN4cute5tupleIJNS5_1CILi1EEES8_S8_EEENS6_IJNS7_ILi64EEESA_SA_EEELi512ENS_6half_tEfNS_4arch4Sm90ELb0ELb1ELb0ELb1ELb1ELb0ELb0ELb0ELb0ELb1ELb1ELb0EEENS1_21CollectiveEpilogueFwdINS6_IJSA_NS7_ILi512EEESA_EEES9_SC_SE_Li256ELb1ELb1ELb1ELb0EEENS1_36VarlenDynamicPersistentTileSchedulerILi64ELi64ELi256ELi128ELb1ELb1ELb1ELb1ELb0ELb1EEEEEEEEEvNT_6ParamsE)
        /*00ec*/ 	.word	0x00000000


	//----- nvinfo : EIATTR_REGCOUNT
	.align		4
.L_50:
        /*00f0*/ 	.byte	0x04, 0x2f
        /*00f2*/ 	.short	(.L_52 - .L_51)
	.align		4
.L_51:
        /*00f4*/ 	.word	index@(_ZN7cutlass13device_kernelIN5flash11enable_sm90INS1_16FlashAttnFwdSm90INS1_25CollectiveMainloopFwdSm90ILi2EN4cute5tupleIJNS5_1CILi1EEES8_S8_EEENS6_IJNS7_ILi64EEESA_SA_EEELi512ENS_6half_tEfNS_4arch4Sm90ELb0ELb1ELb0ELb0ELb1ELb0ELb1ELb0ELb0ELb1ELb1ELb0EEENS1_21CollectiveEpilogueFwdINS6_IJSA_NS7_ILi512EEESA_EEES9_SC_SE_Li256ELb0ELb1ELb1ELb0EEENS1_19SingleTileSchedulerILb0ELb1ELb1ELi64EEEEEEEEEvNT_6ParamsE)
        /*00f8*/ 	.word	0x00000004


	//----- nvinfo : EIATTR_FRAME_SIZE
	.align		4
.L_52:
        /*00fc*/ 	.byte	0x04, 0x11
        /*00fe*/ 	.short	(.L_54 - .L_53)
	.align		4
.L_53:
        /*0100*/ 	.word	index@(_ZN7cutlass13device_kernelIN5flash11enable_sm90INS1_16FlashAttnFwdSm90INS1_25CollectiveMainloopFwdSm90ILi2EN4cute5tupleIJNS5_1CILi1EEES8_S8_EEENS6_IJNS7_ILi64EEESA_SA_EEELi512ENS_6half_tEfNS_4arch4Sm90ELb0ELb1ELb0ELb0ELb1ELb0ELb1ELb0ELb0ELb1ELb1ELb0EEENS1_21CollectiveEpilogueFwdINS6_IJSA_NS7_ILi512EEESA_EEES9_SC_SE_Li256ELb0ELb1ELb1ELb0EEENS1_19SingleTileSchedulerILb0ELb1ELb1ELi64EEEEEEEEEvNT_6ParamsE)
        /*0104*/ 	.word	0x00000000


	//----- nvinfo : EIATTR_REGCOUNT
	.align		4
.L_54:
        /*0108*/ 	.byte	0x04, 0x2f
        /*010a*/ 	.short	(.L_56 - .L_55)
	.align		4
.L_55:
        /*010c*/ 	.word	index@(_ZN7cutlass13device_kernelIN5flash11enable_sm90INS1_16FlashAttnFwdSm90INS1_25CollectiveMainloopFwdSm90ILi2EN4cute5tupleIJNS5_1CILi1EEES8_S8_EEENS6_IJNS7_ILi64EEESA_SA_EEELi512ENS_6half_tEfNS_4arch4Sm90ELb0ELb1ELb0ELb0ELb1ELb0ELb0ELb0ELb0ELb1ELb1ELb0EEENS1_21CollectiveEpilogueFwdINS6_IJSA_NS7_ILi512EEESA_EEES9_SC_SE_Li256ELb0ELb1ELb1ELb0EEENS1_19SingleTileSchedulerILb0ELb1ELb1ELi64EEEEEEEEEvNT_6ParamsE)
        /*0110*/ 	.word	0x00000004


	//----- nvinfo : EIATTR_FRAME_SIZE
	.align		4
.L_56:
        /*0114*/ 	.byte	0x04, 0x11
        /*0116*/ 	.short	(.L_58 - .L_57)
	.align		4
.L_57:
        /*0118*/ 	.word	index@(_ZN7cutlass13device_kernelIN5flash11enable_sm90INS1_16FlashAttnFwdSm90INS1_25CollectiveMainloopFwdSm90ILi2EN4cute5tupleIJNS5_1CILi1EEES8_S8_EEENS6_IJNS7_ILi64EEESA_SA_EEELi512ENS_6half_tEfNS_4arch4Sm90ELb0ELb1ELb0ELb0ELb1ELb0ELb0ELb0ELb0ELb1ELb1ELb0EEENS1_21CollectiveEpilogueFwdINS6_IJSA_NS7_ILi512EEESA_EEES9_SC_SE_Li256ELb0ELb1ELb1ELb0EEENS1_19SingleTileSchedulerILb0ELb1ELb1ELi64EEEEEEEEEvNT_6ParamsE)
        /*011c*/ 	.word	0x00000000


	//----- nvinfo : EIATTR_REGCOUNT
	.align		4
.L_58:
        /*0120*/ 	.byte	0x04, 0x2f
        /*0122*/ 	.short	(.L_60 - .L_59)
	.align		4
.L_59:
        /*0124*/ 	.word	index@(_ZN7cutlass13device_kernelIN5flash11enable_sm90INS1_16FlashAttnFwdSm90INS1_25CollectiveMainloopFwdSm90ILi2EN4cute5tupleIJNS5_1CILi1EEES8_S8_EEENS6_IJNS7_ILi64EEESA_SA_EEELi512ENS_6half_tEfNS_4arch4Sm90ELb0ELb0ELb0ELb1ELb1ELb1ELb1ELb0ELb0ELb1ELb1ELb0EEENS1_21CollectiveEpilogueFwdINS6_IJSA_NS7_ILi512EEESA_EEES9_SC_SE_Li256ELb1ELb1ELb1ELb0EEENS1_36VarlenDynamicPersistentTileSchedulerILi64ELi64ELi256ELi128ELb1ELb1ELb1ELb0ELb1ELb1EEEEEEEEEvNT_6ParamsE)
        /*0128*/ 	.word	0x00000004


	//----- nvinfo : EIATTR_FRAME_SIZE
	.align		4
.L_60:
        /*012c*/ 	.byte	0x04, 0x11
        /*012e*/ 	.short	(.L_62 - .L_61)
	.align		4
.L_61:
        /*0130*/ 	.word	index@(_ZN7cutlass13device_kernelIN5flash11enable_sm90INS1_16FlashAttnFwdSm90INS1_25CollectiveMainloopFwdSm90ILi2EN4cute5tupleIJNS5_1CILi1EEES8_S8_EEENS6_IJNS7_ILi64EEESA_SA_EEELi512ENS_6half_tEfNS_4arch4Sm90ELb0ELb0ELb0ELb1ELb1ELb1ELb1ELb0ELb0ELb1ELb1ELb0EEENS1_21CollectiveEpilogueFwdINS6_IJSA_NS7_ILi512EEESA_EEES9_SC_SE_Li256ELb1ELb1ELb1ELb0EEENS1_36VarlenDynamicPersistentTileSchedulerILi64ELi64ELi256ELi128ELb1ELb1ELb1ELb0ELb1ELb1EEEEEEEEEvNT_6ParamsE)
        /*0134*/ 	.word	0x00000000


	//----- nvinfo : EIATTR_REGCOUNT
	.align		4
.L_62:
        /*0138*/ 	.byte	0x04, 0x2f
        /*013a*/ 	.short	(.L_64 - .L_63)
	.align		4
.L_63:
        /*013c*/ 	.word	index@(_ZN7cutlass13device_kernelIN5flash11enable_sm90INS1_16FlashAttnFwdSm90INS1_25CollectiveMainloopFwdSm90ILi2EN4cute5tupleIJNS5_1CILi1EEES8_S8_EEENS6_IJNS7_ILi64EEESA_SA_EEELi512ENS_6half_tEfNS_4arch4Sm90ELb0ELb0ELb0ELb1ELb1ELb0ELb1ELb0ELb0ELb1ELb1ELb0EEENS1_21CollectiveEpilogueFwdINS6_IJSA_NS7_ILi512EEESA_EEES9_SC_SE_Li256ELb1ELb1ELb1ELb0EEENS1_36VarlenDynamicPersistentTileSchedulerILi64ELi64ELi256ELi128ELb1ELb1ELb1ELb0ELb1ELb1EEEEEEEEEvNT_6ParamsE)
        /*0140*/ 	.word	0x00000004


	//----- nvinfo : EIATTR_FRAME_SIZE
	.align		4
.L_64:
        /*0144*/ 	.byte	0x04, 0x11
        /*0146*/ 	.short	(.L_66 - .L_65)
	.align		4
.L_65:
        /*0148*/ 	.word	index@(_ZN7cutlass13device_kernelIN5flash11enable_sm90INS1_16FlashAttnFwdSm90INS1_25CollectiveMainloopFwdSm90ILi2EN4cute5tupleIJNS5_1CILi1EEES8_S8_EEENS6_IJNS7_ILi64EEESA_SA_EEELi512ENS_6half_tEfNS_4arch4Sm90ELb0ELb0ELb0ELb1ELb1ELb0ELb1ELb0ELb0ELb1ELb1ELb0EEENS1_21CollectiveEpilogueFwdINS6_IJSA_NS7_ILi512EEESA_EEES9_SC_SE_Li256ELb1ELb1ELb1ELb0EEENS1_36VarlenDynamicPersistentTileSchedulerILi64ELi64ELi256ELi128ELb1ELb1ELb1ELb0ELb1ELb1EEEEEEEEEvNT_6ParamsE)
        /*014c*/ 	.word	0x00000000


	//----- nvinfo : EIATTR_REGCOUNT
	.align		4
.L_66:
        /*0150*/ 	.byte	0x04, 0x2f
        /*0152*/ 	.short	(.L_68 - .L_67)
	.align		4
.L_67:
        /*0154*/ 	.word	index@(_ZN7cutlass13device_kernelIN5flash11enable_sm90INS1_16FlashAttnFwdSm90INS1_25CollectiveMainloopFwdSm90ILi2EN4cute5tupleIJNS5_1CILi1EEES8_S8_EEENS6_IJNS7_ILi64EEESA_SA_EEELi512ENS_6half_tEfNS_4arch4Sm90ELb0ELb0ELb0ELb1ELb1ELb1ELb0ELb0ELb0ELb1ELb1ELb0EEENS1_21CollectiveEpilogueFwdINS6_IJSA_NS7_ILi512EEESA_EEES9_SC_SE_Li256ELb1ELb1ELb1ELb0EEENS1_36VarlenDynamicPersistentTileSchedulerILi64ELi64ELi256ELi128ELb1ELb1ELb1ELb0ELb1ELb1EEEEEEEEEvNT_6ParamsE)
        /*0158*/ 	.word	0x00000004


	//----- nvinfo : EIATTR_FRAME_SIZE
	.align		4
.L_68:
        /*015c*/ 	.byte	0x04, 0x11
        /*015e*/ 	.short	(.L_70 - .L_69)
	.align		4
.L_69:
        /*0160*/ 	.word	index@(_ZN7cutlass13device_kernelIN5flash11enable_sm90INS1_16FlashAttnFwdSm90INS1_25CollectiveMainloopFwdSm90ILi2EN4cute5tupleIJNS5_1CILi1EEES8_S8_EEENS6_IJNS7_ILi64EEESA_SA_EEELi512ENS_6half_tEfNS_4arch4Sm90ELb0ELb0ELb0ELb1ELb1ELb1ELb0ELb0ELb0ELb1ELb1ELb0EEENS1_21CollectiveEpilogueFwdINS6_IJSA_NS7_ILi512EEESA_EEES9_SC_SE_Li256ELb1ELb1ELb1ELb0EEENS1_36VarlenDynamicPersistentTileSchedulerILi64ELi64ELi256ELi128ELb1ELb1ELb1ELb0ELb1ELb1EEEEEEEEEvNT_6ParamsE)
        /*0164*/ 	.word	0x00000000


	//----- nvinfo : EIATTR_REGCOUNT
	.align		4
.L_70:
        /*0168*/ 	.byte	0x04, 0x2f
        /*016a*/ 	.short	(.L_72 - .L_71)
	.align		4
.L_71:
        /*016c*/ 	.word	index@(_ZN7cutlass13device_kernelIN5flash11enable_sm90INS1_16FlashAttnFwdSm90INS1_25CollectiveMainloopFwdSm90ILi2EN4cute5tupleIJNS5_1CILi1EEES8_S8_EEENS6_IJNS7_ILi64EEESA_SA_EEELi512ENS_6half_tEfNS_4arch4Sm90ELb0ELb0ELb0ELb1ELb1ELb0ELb0ELb0ELb0ELb1ELb1ELb0EEENS1_21CollectiveEpilogueFwdINS6_IJSA_NS7_ILi512EEESA_EEES9_SC_SE_Li256ELb1ELb1ELb1ELb0EEENS1_36VarlenDynamicPersistentTileSchedulerILi64ELi64ELi256ELi128ELb1ELb1ELb1ELb0ELb1ELb1EEEEEEEEEvNT_6ParamsE)
        /*0170*/ 	.word	0x00000004


	//----- nvinfo : EIATTR_FRAME_SIZE
	.align		4
.L_72:
        /*0174*/ 	.byte	0x04, 0x11
        /*0176*/ 	.short	(.L_74 - .L_73)
	.align		4
.L_73:
        /*0178*/ 	.word	index@(_ZN7cutlass13device_kernelIN5flash11enable_sm90INS1_16FlashAttnFwdSm90INS1_25CollectiveMainloopFwdSm90ILi2EN4cute5tupleIJNS5_1CILi1EEES8_S8_EEENS6_IJNS7_ILi64EEESA_SA_EEELi512ENS_6half_tEfNS_4arch4Sm90ELb0ELb0ELb0ELb1ELb1ELb0ELb0ELb0ELb0ELb1ELb1ELb0EEENS1_21CollectiveEpilogueFwdINS6_IJSA_NS7_ILi512EEESA_EEES9_SC_SE_Li256ELb1ELb1ELb1ELb0EEENS1_36VarlenDynamicPersistentTileSchedulerILi64ELi64ELi256ELi128ELb1ELb1ELb1ELb0ELb1ELb1EEEEEEEEEvNT_6ParamsE)
        /*017c*/ 	.word	0x00000000


	//----- nvinfo : EIATTR_REGCOUNT
	.align		4
.L_74:
        /*0180*/ 	.byte	0x04, 0x2f
        /*0182*/ 	.short	(.L_76 - .L_75)
	.align		4
.L_75:
        /*0184*/ 	.word	index@(_ZN7cutlass13device_kernelIN5flash11enable_sm90INS1_16FlashAttnFwdSm90INS1_25CollectiveMainloopFwdSm90ILi2EN4cute5tupleIJNS5_1CILi1EEES8_S8_EEENS6_IJNS7_ILi64EEESA_SA_EEELi512ENS_6half_tEfNS_4arch4Sm90ELb0ELb0ELb0ELb0ELb1ELb0ELb1ELb0ELb0ELb1ELb1ELb0EEENS1_21CollectiveEpilogueFwdINS6_IJSA_NS7_ILi512EEESA_EEES9_SC_SE_Li256ELb0ELb1ELb1ELb0EEENS1_19SingleTileSchedulerILb0ELb1ELb1ELi64EEEEEEEEEvNT_6ParamsE)
        /*0188*/ 	.word	0x00000004


	//----- nvinfo : EIATTR_FRAME_SIZE
	.align		4
.L_76:
        /*018c*/ 	.byte	0x04, 0x11
        /*018e*/ 	.short	(.L_78 - .L_77)
	.align		4
.L_77:
        /*0190*/ 	.word	index@(_ZN7cutlass13device_kernelIN5flash11enable_sm90INS1_16FlashAttnFwdSm90INS1_25CollectiveMainloopFwdSm90ILi2EN4cute5tupleIJNS5_1CILi1EEES8_S8_EEENS6_IJNS7_ILi64EEESA_SA_EEELi512ENS_6half_tEfNS_4arch4Sm90ELb0ELb0ELb0ELb0ELb1ELb0ELb1ELb0ELb0ELb1ELb1ELb0EEENS1_21CollectiveEpilogueFwdINS6_IJSA_NS7_ILi512EEESA_EEES9_SC_SE_Li256ELb0ELb1ELb1ELb0EEENS1_19SingleTileSchedulerILb0ELb1ELb1ELi64EEEEEEEEEvNT_6ParamsE)
        /*0194*/ 	.word	0x00000000


	//----- nvinfo : EIATTR_REGCOUNT
	.align		4
.L_78:
        /*0198*/ 	.byte	0x04, 0x2f
        /*019a*/ 	.short	(.L_80 - .L_79)
	.align		4
.L_79:
        /*019c*/ 	.word	index@(_ZN7cutlass13device_kernelIN5flash11enable_sm90INS1_16FlashAttnFwdSm90INS1_25CollectiveMainloopFwdSm90ILi2EN4cute5tupleIJNS5_1CILi1EEES8_S8_EEENS6_IJNS7_ILi64EEESA_SA_EEELi512ENS_6half_tEfNS_4arch4Sm90ELb0ELb0ELb0ELb0ELb1ELb0ELb0ELb0ELb0ELb1ELb1ELb0EEENS1_21CollectiveEpilogueFwdINS6_IJSA_NS7_ILi512EEESA_EEES9_SC_SE_Li256ELb0ELb1ELb1ELb0EEENS1_19SingleTileSchedulerILb0ELb1ELb1ELi64EEEEEEEEEvNT_6ParamsE)
        /*01a0*/ 	.word	0x00000004


	//----- nvinfo : EIATTR_FRAME_SIZE
	.align		4
.L_80:
        /*01a4*/ 	.byte	0x04, 0x11
        /*01a6*/ 	.short	(.L_82 - .L_81)
	.align		4
.L_81:
        /*01a8*/ 	.word	index@(_ZN7cutlass13device_kernelIN5flash11enable_sm90INS1_16FlashAttnFwdSm90INS1_25CollectiveMainloopFwdSm90ILi2EN4cute5tupleIJNS5_1CILi1EEES8_S8_EEENS6_IJNS7_ILi64EEESA_SA_EEELi512ENS_6half_tEfNS_4arch4Sm90ELb0ELb0ELb0ELb0ELb1ELb0ELb0ELb0ELb0ELb1ELb1ELb0EEENS1_21CollectiveEpilogueFwdINS6_IJSA_NS7_ILi512EEESA_EEES9_SC_SE_Li256ELb0ELb1ELb1ELb0EEENS1_19SingleTileSchedulerILb0ELb1ELb1ELi64EEEEEEEEEvNT_6ParamsE)
        /*01ac*/ 	.word	0x00000000


	//----- nvinfo : EIATTR_MIN_STACK_SIZE
	.align		4
.L_82:
        /*01b0*/ 	.byte	0x04, 0x12
        /*01b2*/ 	.short	(.L_84 - .L_83)
	.align		4
.L_83:
        /*01b4*/ 	.word	index@(_ZN7cutlass13device_kernelIN5flash11enable_sm90INS1_16FlashAttnFwdSm90INS1_25CollectiveMainloopFwdSm90ILi2EN4cute5tupleIJNS5_1CILi1EEES8_S8_EEENS6_IJNS7_ILi64EEESA_SA_EEELi512ENS_6half_tEfNS_4arch4Sm90ELb0ELb0ELb0ELb0ELb1ELb0ELb0ELb0ELb0ELb1ELb1ELb0EEENS1_21CollectiveEpilogueFwdINS6_IJSA_NS7_ILi512EEESA_EEES9_SC_SE_Li256ELb0ELb1ELb1ELb0EEENS1_19SingleTileSchedulerILb0ELb1ELb1ELi64EEEEEEEEEvNT_6ParamsE)
        /*01b8*/ 	.word	0x00000000


	//----- nvinfo : EIATTR_MIN_STACK_SIZE
	.align		4
.L_84:
        /*01bc*/ 	.byte	0x04, 0x12
        /*01be*/ 	.short	(.L_86 - .L_85)
	.align		4
.L_85:
        /*01c0*/ 	.word	index@(_ZN7cutlass13device_kernelIN5flash11enable_sm90INS1_16FlashAttnFwdSm90INS1_25CollectiveMainloopFwdSm90ILi2EN4cute5tupleIJNS5_1CILi1EEES8_S8_EEENS6_IJNS7_ILi64EEESA_SA_EEELi512ENS_6half_tEfNS_4arch4Sm90ELb0ELb0ELb0ELb0ELb1ELb0ELb1ELb0ELb0ELb1ELb1ELb0EEENS1_21CollectiveEpilogueFwdINS6_IJSA_NS7_ILi512EEESA_EEES9_SC_SE_Li256ELb0ELb1ELb1ELb0EEENS1_19SingleTileSchedulerILb0ELb1ELb1ELi64EEEEEEEEEvNT_6ParamsE)
        /*01c4*/ 	.word	0x00000000


	//----- nvinfo : EIATTR_MIN_STACK_SIZE
	.align		4
.L_86:
        /*01c8*/ 	.byte	0x04, 0x12
        /*01ca*/ 	.short	(.L_88 - .L_87)
	.align		4
.L_87:
        /*01cc*/ 	.word	index@(_ZN7cutlass13device_kernelIN5flash11enable_sm90INS1_16FlashAttnFwdSm90INS1_25CollectiveMainloopFwdSm90ILi2EN4cute5tupleIJNS5_1CILi1EEES8_S8_EEENS6_IJNS7_ILi64EEESA_SA_EEELi512ENS_6half_tEfNS_4arch4Sm90ELb0ELb0ELb0ELb1ELb1ELb0ELb0ELb0ELb0ELb1ELb1ELb0EEENS1_21CollectiveEpilogueFwdINS6_IJSA_NS7_ILi512EEESA_EEES9_SC_SE_Li256ELb1ELb1ELb1ELb0EEENS1_36VarlenDynamicPersistentTileSchedulerILi64ELi64ELi256ELi128ELb1ELb1ELb1ELb0ELb1ELb1EEEEEEEEEvNT_6ParamsE)
        /*01d0*/ 	.word	0x00000000


	//----- nvinfo : EIATTR_MIN_STACK_SIZE
	.align		4
.L_88:
        /*01d4*/ 	.byte	0x04, 0x12
        /*01d6*/ 	.short	(.L_90 - .L_89)
	.align		4
.L_89:
        /*01d8*/ 	.word	index@(_ZN7cutlass13device_kernelIN5flash11enable_sm90INS1_16FlashAttnFwdSm90INS1_25CollectiveMainloopFwdSm90ILi2EN4cute5tupleIJNS5_1CILi1EEES8_S8_EEENS6_IJNS7_ILi64EEESA_SA_EEELi512ENS_6half_tEfNS_4arch4Sm90ELb0ELb0ELb0ELb1ELb1ELb1ELb0ELb0ELb0ELb1ELb1ELb0EEENS1_21CollectiveEpilogueFwdINS6_IJSA_NS7_ILi512EEESA_EEES9_SC_SE_Li256ELb1ELb1ELb1ELb0EEENS1_36VarlenDynamicPersistentTileSchedulerILi64ELi64ELi256ELi128ELb1ELb1ELb1ELb0ELb1ELb1EEEEEEEEEvNT_6ParamsE)
        /*01dc*/ 	.word	0x00000000


	//----- nvinfo : EIATTR_MIN_STACK_SIZE
	.align		4
.L_90:
        /*01e0*/ 	.byte	0x04, 0x12
        /*01e2*/ 	.short	(.L_92 - .L_91)
	.align		4
.L_91:
        /*01e4*/ 	.word	index@(_ZN7cutlass13device_kernelIN5flash11enable_sm90INS1_16FlashAttnFwdSm90INS1_25CollectiveMainloopFwdSm90ILi2EN4cute5tupleIJNS5_1CILi1EEES8_S8_EEENS6_IJNS7_ILi64EEESA_SA_EEELi512ENS_6half_tEfNS_4arch4Sm90ELb0ELb0ELb0ELb1ELb1ELb0ELb1ELb0ELb0ELb1ELb1ELb0EEENS1_21CollectiveEpilogueFwdINS6_IJSA_NS7_ILi512EEESA_EEES9_SC_SE_Li256ELb1ELb1ELb1ELb0EEENS1_36VarlenDynamicPersistentTileSchedulerILi64ELi64ELi256ELi128ELb1ELb1ELb1ELb0ELb1ELb1EEEEEEEEEvNT_6ParamsE)
        /*01e8*/ 	.word	0x00000000


	//----- nvinfo : EIATTR_MIN_STACK_SIZE
	.align		4
.L_92:
        /*01ec*/ 	.byte	0x04, 0x12
        /*01ee*/ 	.short	(.L_94 - .L_93)
	.align		4
.L_93:
        /*01f0*/ 	.word	index@(_ZN7cutlass13device_kernelIN5flash11enable_sm90INS1_16FlashAttnFwdSm90INS1_25CollectiveMainloopFwdSm90ILi2EN4cute5tupleIJNS5_1CILi1EEES8_S8_EEENS6_IJNS7_ILi64EEESA_SA_EEELi512ENS_6half_tEfNS_4arch4Sm90ELb0ELb0ELb0ELb1ELb1ELb1ELb1ELb0ELb0ELb1ELb1ELb0EEENS1_21CollectiveEpilogueFwdINS6_IJSA_NS7_ILi512EEESA_EEES9_SC_SE_Li256ELb1ELb1ELb1ELb0EEENS1_36VarlenDynamicPersistentTileSchedulerILi64ELi64ELi256ELi128ELb1ELb1ELb1ELb0ELb1ELb1EEEEEEEEEvNT_6ParamsE)
        /*01f4*/ 	.word	0x00000000


	//----- nvinfo : EIATTR_MIN_STACK_SIZE
	.align		4
.L_94:
        /*01f8*/ 	.byte	0x04, 0x12
        /*01fa*/ 	.short	(.L_96 - .L_95)
	.align		4
.L_95:
        /*01fc*/ 	.word	index@(_ZN7cutlass13device_kernelIN5flash11enable_sm90INS1_16FlashAttnFwdSm90INS1_25CollectiveMainloopFwdSm90ILi2EN4cute5tupleIJNS5_1CILi1EEES8_S8_EEENS6_IJNS7_ILi64EEESA_SA_EEELi512ENS_6half_tEfNS_4arch4Sm90ELb0ELb1ELb0ELb0ELb1ELb0ELb0ELb0ELb0ELb1ELb1ELb0EEENS1_21CollectiveEpilogueFwdINS6_IJSA_NS7_ILi512EEESA_EEES9_SC_SE_Li256ELb0ELb1ELb1ELb0EEENS1_19SingleTileSchedulerILb0ELb1ELb1ELi64EEEEEEEEEvNT_6ParamsE)
        /*0200*/ 	.word	0x00000000


	//----- nvinfo : EIATTR_MIN_STACK_SIZE
	.align		4
.L_96:
        /*0204*/ 	.byte	0x04, 0x12
        /*0206*/ 	.short	(.L_98 - .L_97)
	.align		4
.L_97:
        /*0208*/ 	.word	index@(_ZN7cutlass13device_kernelIN5flash11enable_sm90INS1_16FlashAttnFwdSm90INS1_25CollectiveMainloopFwdSm90ILi2EN4cute5tupleIJNS5_1CILi1EEES8_S8_EEENS6_IJNS7_ILi64EEESA_SA_EEELi512ENS_6half_tEfNS_4arch4Sm90ELb0ELb1ELb0ELb0ELb1ELb0ELb1ELb0ELb0ELb1ELb1ELb0EEENS1_21CollectiveEpilogueFwdINS6_IJSA_NS7_ILi512EEESA_EEES9_SC_SE_Li256ELb0ELb1ELb1ELb0EEENS1_19SingleTileSchedulerILb0ELb1ELb1ELi64EEEEEEEEEvNT_6ParamsE)
        /*020c*/ 	.word	0x00000000


	//----- nvinfo : EIATTR_MIN_STACK_SIZE
	.align		4
.L_98:
        /*0210*/ 	.byte	0x04, 0x12
        /*0212*/ 	.short	(.L_100 - .L_99)
	.align		4
.L_99:
        /*0214*/ 	.word	index@(_ZN7cutlass13device_kernelIN5flash11enable_sm90INS1_16FlashAttnFwdSm90INS1_25CollectiveMainloopFwdSm90ILi2EN4cute5tupleIJNS5_1CILi1EEES8_S8_EEENS6_IJNS7_ILi64EEESA_SA_EEELi512ENS_6half_tEfNS_4arch4Sm90ELb0ELb1ELb0ELb1ELb1ELb0ELb0ELb0ELb0ELb1ELb1ELb0EEENS1_21CollectiveEpilogueFwdINS6_IJSA_NS7_ILi512EEESA_EEES9_SC_SE_Li256ELb1ELb1ELb1ELb0EEENS1_36VarlenDynamicPersistentTileSchedulerILi64ELi64ELi256ELi128ELb1ELb1ELb1ELb1ELb0ELb1EEEEEEEEEvNT_6ParamsE)
        /*0218*/ 	.word	0x00000000


	//----- nvinfo : EIATTR_MIN_STACK_SIZE
	.align		4
.L_100:
        /*021c*/ 	.byte	0x04, 0x12
        /*021e*/ 	.short	(.L_102 - .L_101)
	.align		4
.L_101:
        /*0220*/ 	.word	index@(_ZN7cutlass13device_kernelIN5flash11enable_sm90INS1_16FlashAttnFwdSm90INS1_25CollectiveMainloopFwdSm90ILi2EN4cute5tupleIJNS5_1CILi1EEES8_S8_EEENS6_IJNS7_ILi64EEESA_SA_EEELi512ENS_6half_tEfNS_4arch4Sm90ELb0ELb1ELb0ELb1ELb1ELb1ELb0ELb0ELb0ELb1ELb1ELb0EEENS1_21CollectiveEpilogueFwdINS6_IJSA_NS7_ILi512EEESA_EEES9_SC_SE_Li256ELb1ELb1ELb1ELb0EEENS1_36VarlenDynamicPersistentTileSchedulerILi64ELi64ELi256ELi128ELb1ELb1ELb1ELb1ELb0ELb1EEEEEEEEEvNT_6ParamsE)
        /*0224*/ 	.word	0x00000000


	//----- nvinfo : EIATTR_MIN_STACK_SIZE
	.align		4
.L_102:
        /*0228*/ 	.byte	0x04, 0x12
        /*022a*/ 	.short	(.L_104 - .L_103)
	.align		4
.L_103:
        /*022c*/ 	.word	index@(_ZN7cutlass13device_kernelIN5flash11enable_sm90INS1_16FlashAttnFwdSm90INS1_25CollectiveMainloopFwdSm90ILi2EN4cute5tupleIJNS5_1CILi1EEES8_S8_EEENS6_IJNS7_ILi64EEESA_SA_EEELi512ENS_6half_tEfNS_4arch4Sm90ELb0ELb1ELb0ELb1ELb1ELb0ELb1ELb0ELb0ELb1ELb1ELb0EEENS1_21CollectiveEpilogueFwdINS6_IJSA_NS7_ILi512EEESA_EEES9_SC_SE_Li256ELb1ELb1ELb1ELb0EEENS1_36VarlenDynamicPersistentTileSchedulerILi64ELi64ELi256ELi128ELb1ELb1ELb1ELb1ELb0ELb1EEEEEEEEEvNT_6ParamsE)
        /*0230*/ 	.word	0x00000000


	//----- nvinfo : EIATTR_MIN_STACK_SIZE
	.align		4
.L_104:
        /*0234*/ 	.byte	0x04, 0x12
        /*0236*/ 	.short	(.L_106 - .L_105)
	.align		4
.L_105:
        /*0238*/ 	.word	index@(_ZN7cutlass13device_kernelIN5flash11enable_sm90INS1_16FlashAttnFwdSm90INS1_25CollectiveMainloopFwdSm90ILi2EN4cute5tupleIJNS5_1CILi1EEES8_S8_EEENS6_IJNS7_ILi64EEESA_SA_EEELi512ENS_6half_tEfNS_4arch4Sm90ELb0ELb1ELb0ELb1ELb1ELb1ELb1ELb0ELb0ELb1ELb1ELb0EEENS1_21CollectiveEpilogueFwdINS6_IJSA_NS7_ILi512EEESA_EEES9_SC_SE_Li256ELb1ELb1ELb1ELb0EEENS1_36VarlenDynamicPersistentTileSchedulerILi64ELi64ELi256ELi128ELb1ELb1ELb1ELb1ELb0ELb1EEEEEEEEEvNT_6ParamsE)
        /*023c*/ 	.word	0x00000000


	//----- nvinfo : EIATTR_MIN_STACK_SIZE
	.align		4
.L_106:
        /*0240*/ 	.byte	0x04, 0x12
        /*0242*/ 	.short	(.L_108 - .L_107)
	.align		4
.L_107:
        /*0244*/ 	.word	index@(_ZN7cutlass13device_kernelIN5flash11enable_sm90INS1_16FlashAttnFwdSm90INS1_25CollectiveMainloopFwdSm90ILi2EN4cute5tupleIJNS5_1CILi1EEES8_S8_EEENS6_IJNS7_ILi64EEESA_SA_EEELi512ENS_6half_tEfNS_4arch4Sm90ELb1ELb0ELb0ELb0ELb1ELb0ELb0ELb0ELb0ELb1ELb1ELb0EEENS1_21CollectiveEpilogueFwdINS6_IJSA_NS7_ILi512EEESA_EEES9_SC_SE_Li256ELb0ELb1ELb1ELb0EEENS1_19SingleTileSchedulerILb0ELb1ELb1ELi64EEEEEEEEEvNT_6ParamsE)
        /*0248*/ 	.word	0x00000000


	//----- nvinfo : EIATTR_MIN_STACK_SIZE
	.align		4
.L_108:
        /*024c*/ 	.byte	0x04, 0x12
        /*024e*/ 	.short	(.L_110 - .L_109)
	.align		4
.L_109:
        /*0250*/ 	.word	index@(_ZN7cutlass13device_kernelIN5flash11enable_sm90INS1_16FlashAttnFwdSm90INS1_25CollectiveMainloopFwdSm90ILi2EN4cute5tupleIJNS5_1CILi1EEES8_S8_EEENS6_IJNS7_ILi64EEESA_SA_EEELi512ENS_6half_tEfNS_4arch4Sm90ELb1ELb0ELb0ELb0ELb1ELb0ELb1ELb0ELb0ELb1ELb1ELb0EEENS1_21CollectiveEpilogueFwdINS6_IJSA_NS7_ILi512EEESA_EEES9_SC_SE_Li256ELb0ELb1ELb1ELb0EEENS1_19SingleTileSchedulerILb0ELb1ELb1ELi64EEEEEEEEEvNT_6ParamsE)
        /*0254*/ 	.word	0x00000000


	//----- nvinfo : EIATTR_MIN_STACK_SIZE
	.align		4
.L_110:
        /*0258*/ 	.byte	0x04, 0x12
        /*025a*/ 	.short	(.L_112 - .L_111)
	.align		4
.L_111:
        /*025c*/ 	.word	index@(_ZN7cutlass13device_kernelIN5flash11enable_sm90INS1_16FlashAttnFwdSm90INS1_25CollectiveMainloopFwdSm90ILi2EN4cute5tupleIJNS5_1CILi1EEES8_S8_EEENS6_IJNS7_ILi64EEESA_SA_EEELi512ENS_6half_tEfNS_4arch4Sm90ELb1ELb0ELb0ELb1ELb1ELb0ELb0ELb0ELb0ELb1ELb1ELb0EEENS1_21CollectiveEpilogueFwdINS6_IJSA_NS7_ILi512EEESA_EEES9_SC_SE_Li256ELb1ELb1ELb1ELb0EEENS1_36VarlenDynamicPersistentTileSchedulerILi64ELi64ELi256ELi128ELb1ELb1ELb1ELb1ELb1ELb1EEEEEEEEEvNT_6ParamsE)
        /*0260*/ 	.word	0x00000000


	//----- nvinfo : EIATTR_MIN_STACK_SIZE
	.align		4
.L_112:
        /*0264*/ 	.byte	0x04, 0x12
        /*0266*/ 	.short	(.L_114 - .L_113)
	.align		4
.L_113:
        /*0268*/ 	.word	index@(_ZN7cutlass13device_kernelIN5flash11enable_sm90INS1_16FlashAttnFwdSm90INS1_25CollectiveMainloopFwdSm90ILi2EN4cute5tupleIJNS5_1CILi1EEES8_S8_EEENS6_IJNS7_ILi64EEESA_SA_EEELi512ENS_6half_tEfNS_4arch4Sm90ELb1ELb0ELb0ELb1ELb1ELb1ELb0ELb0ELb0ELb1ELb1ELb0EEENS1_21CollectiveEpilogueFwdINS6_IJSA_NS7_ILi512EEESA_EEES9_SC_SE_Li256ELb1ELb1ELb1ELb0EEENS1_36VarlenDynamicPersistentTileSchedulerILi64ELi64ELi256ELi128ELb1ELb1ELb1ELb1ELb1ELb1EEEEEEEEEvNT_6ParamsE)
        /*026c*/ 	.word	0x00000000


	//----- nvinfo : EIATTR_MIN_STACK_SIZE
	.align		4
.L_114:
        /*0270*/ 	.byte	0x04, 0x12
        /*0272*/ 	.short	(.L_116 - .L_115)
	.align		4
.L_115:
        /*0274*/ 	.word	index@(_ZN7cutlass13device_kernelIN5flash11enable_sm90INS1_16FlashAttnFwdSm90INS1_25CollectiveMainloopFwdSm90ILi2EN4cute5tupleIJNS5_1CILi1EEES8_S8_EEENS6_IJNS7_ILi64EEESA_SA_EEELi512ENS_6half_tEfNS_4arch4Sm90ELb1ELb0ELb0ELb1ELb1ELb0ELb1ELb0ELb0ELb1ELb1ELb0EEENS1_21CollectiveEpilogueFwdINS6_IJSA_NS7_ILi512EEESA_EEES9_SC_SE_Li256ELb1ELb1ELb1ELb0EEENS1_36VarlenDynamicPersistentTileSchedulerILi64ELi64ELi256ELi128ELb1ELb1ELb1ELb1ELb1ELb1EEEEEEEEEvNT_6ParamsE)
        /*0278*/ 	.word	0x00000000


	//----- nvinfo : EIATTR_MIN_STACK_SIZE
	.align		4
.L_116:
        /*027c*/ 	.byte	0x04, 0x12
        /*027e*/ 	.short	(.L_118 - .L_117)
	.align		4
.L_117:
        /*0280*/ 	.word	index@(_ZN7cutlass13device_kernelIN5flash11enable_sm90INS1_16FlashAttnFwdSm90INS1_25CollectiveMainloopFwdSm90ILi2EN4cute5tupleIJNS5_1CILi1EEES8_S8_EEENS6_IJNS7_ILi64EEESA_SA_EEELi512ENS_6half_tEfNS_4arch4Sm90ELb1ELb0ELb0ELb1ELb1ELb1ELb1ELb0ELb0ELb1ELb1ELb0EEENS1_21CollectiveEpilogueFwdINS6_IJSA_NS7_ILi512EEESA_EEES9_SC_SE_Li256ELb1ELb1ELb1ELb0EEENS1_36VarlenDynamicPersistentTileSchedulerILi64ELi64ELi256ELi128ELb1ELb1ELb1ELb1ELb1ELb1EEEEEEEEEvNT_6ParamsE)
        /*0284*/ 	.word	0x00000000
.L_118:


//--------------------- .nv.compat                --------------------------
	.section	.nv.compat,"",@"SHT_CUDA_COMPAT_INFO"
	.align	4
        /*0000*/ 	.byte	0x02, 0x09, 0x01, 0x00, 0x02, 0x02, 0x01, 0x00, 0x02, 0x05, 0x05, 0x00, 0x03, 0x07, 0x01, 0x01
        /*0010*/ 	.byte	0x02, 0x03, 0x00, 0x00, 0x02, 0x06, 0x01, 0x00, 0x04, 0x0b, 0x08, 0x00, 0x00, 0x00, 0x00, 0x00
        /*0020*/ 	.byte	0x00, 0x00, 0x00, 0x00


//--------------------- .nv.info._ZN7cutlass13device_kernelIN5flash11enable_sm90INS1_16FlashAttnFwdSm90INS1_25CollectiveMainloopFwdSm90ILi2EN4cute5tupleIJNS5_1CILi1EEES8_S8_EEENS6_IJNS7_ILi64EEESA_SA_EEELi512ENS_6half_tEfNS_4arch4Sm90ELb0ELb0ELb0ELb0ELb1ELb0ELb0ELb0ELb0ELb1ELb1ELb0EEENS1_21CollectiveEpilogueFwdINS6_IJSA_NS7_ILi512EEESA_EEES9_SC_SE_Li256ELb0ELb1ELb1ELb0EEENS1_19SingleTileSchedulerILb0ELb1ELb1ELi64EEEEEEEEEvNT_6ParamsE --------------------------
	.section	.nv.info._ZN7cutlass13device_kernelIN5flash11enable_sm90INS1_16FlashAttnFwdSm90INS1_25CollectiveMainloopFwdSm90ILi2EN4cute5tupleIJNS5_1CILi1EEES8_S8_EEENS6_IJNS7_ILi64EEESA_SA_EEELi512ENS_6half_tEfNS_4arch4Sm90ELb0ELb0ELb0ELb0ELb1ELb0ELb0ELb0ELb0ELb1ELb1ELb0EEENS1_21CollectiveEpilogueFwdINS6_IJSA_NS7_ILi512EEESA_EEES9_SC_SE_Li256ELb0ELb1ELb1ELb0EEENS1_19SingleTileSchedulerILb0ELb1ELb1ELi64EEEEEEEEEvNT_6ParamsE,"",@"SHT_CUDA_INFO"
	.sectionflags	@""
	.align	4


	//----- nvinfo : EIATTR_CUDA_API_VERSION
	.align		4
        /*0000*/ 	.byte	0x04, 0x37
        /*0002*/ 	.short	(.L_120 - .L_119)
.L_119:
        /*0004*/ 	.word	0x00000082


	//----- nvinfo : EIATTR_KPARAM_INFO
	.align		4
.L_120:
        /*0008*/ 	.byte	0x04, 0x17
        /*000a*/ 	.short	(.L_122 - .L_121)
.L_121:
        /*000c*/ 	.word	0x00000000
        /*0010*/ 	.short	0x0000
        /*0012*/ 	.short	0x0000
        /*0014*/ 	.byte	0x00, 0xf0, 0x01, 0x28


	//----- nvinfo : EIATTR_SPARSE_MMA_MASK
	.align		4
.L_122:
        /*0018*/ 	.byte	0x03, 0x50
        /*001a*/ 	.short	0x0000


	//----- nvinfo : EIATTR_MAXREG_COUNT
	.align		4
        /*001c*/ 	.byte	0x03, 0x1b
        /*001e*/ 	.short	0x00a8


	//----- nvinfo : EIATTR_MERCURY_ISA_VERSION
	.align		4
        /*0020*/ 	.byte	0x03, 0x5f
        /*0022*/ 	.short	0x0101


	//----- nvinfo : EIATTR_VRC_CTA_INIT_COUNT
	.align		4
        /*0024*/ 	.byte	0x02, 0x4a
	.zero		1
	.zero		1


	//----- nvinfo : EIATTR_EXIT_INSTR_OFFSETS
	.align		4
        /*0028*/ 	.byte	0x04, 0x1c
        /*002a*/ 	.short	(.L_124 - .L_123)


	//   ....[0]....
.L_123:
        /*002c*/ 	.word	0x00000010


	//----- nvinfo : EIATTR_MAX_THREADS
	.align		4
.L_124:
        /*0030*/ 	.byte	0x04, 0x05
        /*0032*/ 	.short	(.L_126 - .L_125)
.L_125:
        /*0034*/ 	.word	0x00000180
        /*0038*/ 	.word	0x00000001
        /*003c*/ 	.word	0x00000001


	//----- nvinfo : EIATTR_CBANK_PARAM_SIZE
	.align		4
.L_126:
        /*0040*/ 	.byte	0x03, 0x19
        /*0042*/ 	.short	0x0a00


	//----- nvinfo : EIATTR_PARAM_CBANK
	.align		4
        /*0044*/ 	.byte	0x04, 0x0a
        /*0046*/ 	.short	(.L_128 - .L_127)
	.align		4
.L_127:
        /*0048*/ 	.word	index@(.nv.constant0._ZN7cutlass13device_kernelIN5flash11enable_sm90INS1_16FlashAttnFwdSm90INS1_25CollectiveMainloopFwdSm90ILi2EN4cute5tupleIJNS5_1CILi1EEES8_S8_EEENS6_IJNS7_ILi64EEESA_SA_EEELi512ENS_6half_tEfNS_4arch4Sm90ELb0ELb0ELb0ELb0ELb1ELb0ELb0ELb0ELb0ELb1ELb1ELb0EEENS1_21CollectiveEpilogueFwdINS6_IJSA_NS7_ILi512EEESA_EEES9_SC_SE_Li256ELb0ELb1ELb1ELb0EEENS1_19SingleTileSchedulerILb0ELb1ELb1ELi64EEEEEEEEEvNT_6ParamsE)
        /*004c*/ 	.short	0x0380
        /*004e*/ 	.short	0x0a00


	//----- nvinfo : EIATTR_SW_WAR
	.align		4
.L_128:
        /*0050*/ 	.byte	0x04, 0x36
        /*0052*/ 	.short	(.L_130 - .L_129)
.L_129:
        /*0054*/ 	.word	0x00000008
.L_130:


//--------------------- .nv.info._ZN7cutlass13device_kernelIN5flash11enable_sm90INS1_16FlashAttnFwdSm90INS1_25CollectiveMainloopFwdSm90ILi2EN4cute5tupleIJNS5_1CILi1EEES8_S8_EEENS6_IJNS7_ILi64EEESA_SA_EEELi512ENS_6half_tEfNS_4arch4Sm90ELb0ELb0ELb0ELb0ELb1ELb0ELb1ELb0ELb0ELb1ELb1ELb0EEENS1_21CollectiveEpilogueFwdINS6_IJSA_NS7_ILi512EEESA_EEES9_SC_SE_Li256ELb0ELb1ELb1ELb0EEENS1_19SingleTileSchedulerILb0ELb1ELb1ELi64EEEEEEEEEvNT_6ParamsE --------------------------
	.section	.nv.info._ZN7cutlass13device_kernelIN5flash11enable_sm90INS1_16FlashAttnFwdSm90INS1_25CollectiveMainloopFwdSm90ILi2EN4cute5tupleIJNS5_1CILi1EEES8_S8_EEENS6_IJNS7_ILi64EEESA_SA_EEELi512ENS_6half_tEfNS_4arch4Sm90ELb0ELb0ELb0ELb0ELb1ELb0ELb1ELb0ELb0ELb1ELb1ELb0EEENS1_21CollectiveEpilogueFwdINS6_IJSA_NS7_ILi512EEESA_EEES9_SC_SE_Li256ELb0ELb1ELb1ELb0EEENS1_19SingleTileSchedulerILb0ELb1ELb1ELi64EEEEEEEEEvNT_6ParamsE,"",@"SHT_CUDA_INFO"
	.sectionflags	@""
	.align	4


	//----- nvinfo : EIATTR_CUDA_API_VERSION
	.align		4
        /*0000*/ 	.byte	0x04, 0x37
        /*0002*/ 	.short	(.L_132 - .L_131)
.L_131:
        /*0004*/ 	.word	0x00000082


	//----- nvinfo : EIATTR_KPARAM_INFO
	.align		4
.L_132:
        /*0008*/ 	.byte	0x04, 0x17
        /*000a*/ 	.short	(.L_134 - .L_133)
.L_133:
        /*000c*/ 	.word	0x00000000
        /*0010*/ 	.short	0x0000
        /*0012*/ 	.short	0x0000
        /*0014*/ 	.byte	0x00, 0xf0, 0x01, 0x2c


	//----- nvinfo : EIATTR_SPARSE_MMA_MASK
	.align		4
.L_134:
        /*0018*/ 	.byte	0x03, 0x50
        /*001a*/ 	.short	0x0000


	//----- nvinfo : EIATTR_MAXREG_COUNT
	.align		4
        /*001c*/ 	.byte	0x03, 0x1b
        /*001e*/ 	.short	0x00a8


	//----- nvinfo : EIATTR_MERCURY_ISA_VERSION
	.align		4
        /*0020*/ 	.byte	0x03, 0x5f
        /*0022*/ 	.short	0x0101


	//----- nvinfo : EIATTR_VRC_CTA_INIT_COUNT
	.align		4
        /*0024*/ 	.byte	0x02, 0x4a
	.zero		1
	.zero		1


	//----- nvinfo : EIATTR_EXIT_INSTR_OFFSETS
	.align		4
        /*0028*/ 	.byte	0x04, 0x1c
        /*002a*/ 	.short	(.L_136 - .L_135)


	//   ....[0]....
.L_135:
        /*002c*/ 	.word	0x00000010


	//----- nvinfo : EIATTR_MAX_THREADS
	.align		4
.L_136:
        /*0030*/ 	.byte	0x04, 0x05
        /*0032*/ 	.short	(.L_138 - .L_137)
.L_137:
        /*0034*/ 	.word	0x00000180
        /*0038*/ 	.word	0x00000001
        /*003c*/ 	.word	0x00000001


	//----- nvinfo : EIATTR_CBANK_PARAM_SIZE
	.align		4
.L_138:
        /*0040*/ 	.byte	0x03, 0x19
        /*0042*/ 	.short	0x0b00


	//----- nvinfo : EIATTR_PARAM_CBANK
	.align		4
        /*0044*/ 	.byte	0x04, 0x0a
        /*0046*/ 	.short	(.L_140 - .L_139)
	.align		4
.L_139:
        /*0048*/ 	.word	index@(.nv.constant0._ZN7cutlass13device_kernelIN5flash11enable_sm90INS1_16FlashAttnFwdSm90INS1_25CollectiveMainloopFwdSm90ILi2EN4cute5tupleIJNS5_1CILi1EEES8_S8_EEENS6_IJNS7_ILi64EEESA_SA_EEELi512ENS_6half_tEfNS_4arch4Sm90ELb0ELb0ELb0ELb0ELb1ELb0ELb1ELb0ELb0ELb1ELb1ELb0EEENS1_21CollectiveEpilogueFwdINS6_IJSA_NS7_ILi512EEESA_EEES9_SC_SE_Li256ELb0ELb1ELb1ELb0EEENS1_19SingleTileSchedulerILb0ELb1ELb1ELi64EEEEEEEEEvNT_6ParamsE)
        /*004c*/ 	.short	0x0380
        /*004e*/ 	.short	0x0b00


	//----- nvinfo : EIATTR_SW_WAR
	.align		4
.L_140:
        /*0050*/ 	.byte	0x04, 0x36
        /*0052*/ 	.short	(.L_142 - .L_141)
.L_141:
        /*0054*/ 	.word	0x00000008
.L_142:


//--------------------- .nv.info._ZN7cutlass13device_kernelIN5flash11enable_sm90INS1_16FlashAttnFwdSm90INS1_25CollectiveMainloopFwdSm90ILi2EN4cute5tupleIJNS5_1CILi1EEES8_S8_EEENS6_IJNS7_ILi64EEESA_SA_EEELi512ENS_6half_tEfNS_4arch4Sm90ELb0ELb0ELb0ELb1ELb1ELb0ELb0ELb0ELb0ELb1ELb1ELb0EEENS1_21CollectiveEpilogueFwdINS6_IJSA_NS7_ILi512EEESA_EEES9_SC_SE_Li256ELb1ELb1ELb1ELb0EEENS1_36VarlenDynamicPersistentTileSchedulerILi64ELi64ELi256ELi128ELb1ELb1ELb1ELb0ELb1ELb1EEEEEEEEEvNT_6ParamsE --------------------------
	.section	.nv.info._ZN7cutlass13device_kernelIN5flash11enable_sm90INS1_16FlashAttnFwdSm90INS1_25CollectiveMainloopFwdSm90ILi2EN4cute5tupleIJNS5_1CILi1EEES8_S8_EEENS6_IJNS7_ILi64EEESA_SA_EEELi512ENS_6half_tEfNS_4arch4Sm90ELb0ELb0ELb0ELb1ELb1ELb0ELb0ELb0ELb0ELb1ELb1ELb0EEENS1_21CollectiveEpilogueFwdINS6_IJSA_NS7_ILi512EEESA_EEES9_SC_SE_Li256ELb1ELb1ELb1ELb0EEENS1_36VarlenDynamicPersistentTileSchedulerILi64ELi64ELi256ELi128ELb1ELb1ELb1ELb0ELb1ELb1EEEEEEEEEvNT_6ParamsE,"",@"SHT_CUDA_INFO"
	.sectionflags	@""
	.align	4


	//----- nvinfo : EIATTR_CUDA_API_VERSION
	.align		4
        /*0000*/ 	.byte	0x04, 0x37
        /*0002*/ 	.short	(.L_144 - .L_143)
.L_143:
        /*0004*/ 	.word	0x00000082


	//----- nvinfo : EIATTR_KPARAM_INFO
	.align		4
.L_144:
        /*0008*/ 	.byte	0x04, 0x17
        /*000a*/ 	.short	(.L_146 - .L_145)
.L_145:
        /*000c*/ 	.word	0x00000000
        /*0010*/ 	.short	0x0000
        /*0012*/ 	.short	0x0000
        /*0014*/ 	.byte	0x00, 0xf0, 0x01, 0x2a


	//----- nvinfo : EIATTR_SPARSE_MMA_MASK
	.align		4
.L_146:
        /*0018*/ 	.byte	0x03, 0x50
        /*001a*/ 	.short	0x0000


	//----- nvinfo : EIATTR_MAXREG_COUNT
	.align		4
        /*001c*/ 	.byte	0x03, 0x1b
        /*001e*/ 	.short	0x00a8


	//----- nvinfo : EIATTR_MERCURY_ISA_VERSION
	.align		4
        /*0020*/ 	.byte	0x03, 0x5f
        /*0022*/ 	.short	0x0101


	//----- nvinfo : EIATTR_VRC_CTA_INIT_COUNT
	.align		4
        /*0024*/ 	.byte	0x02, 0x4a
	.zero		1
	.zero		1


	//----- nvinfo : EIATTR_EXIT_INSTR_OFFSETS
	.align		4
        /*0028*/ 	.byte	0x04, 0x1c
        /*002a*/ 	.short	(.L_148 - .L_147)


	//   ....[0]....
.L_147:
        /*002c*/ 	.word	0x00000010


	//----- nvinfo : EIATTR_MAX_THREADS
	.align		4
.L_148:
        /*0030*/ 	.byte	0x04, 0x05
        /*0032*/ 	.short	(.L_150 - .L_149)
.L_149:
        /*0034*/ 	.word	0x00000180
        /*0038*/ 	.word	0x00000001
        /*003c*/ 	.word	0x00000001


	//----- nvinfo : EIATTR_CBANK_PARAM_SIZE
	.align		4
.L_150:
        /*0040*/ 	.byte	0x03, 0x19
        /*0042*/ 	.short	0x0a80


	//----- nvinfo : EIATTR_PARAM_CBANK
	.align		4
        /*0044*/ 	.byte	0x04, 0x0a
        /*0046*/ 	.short	(.L_152 - .L_151)
	.align		4
.L_151:
        /*0048*/ 	.word	index@(.nv.constant0._ZN7cutlass13device_kernelIN5flash11enable_sm90INS1_16FlashAttnFwdSm90INS1_25CollectiveMainloopFwdSm90ILi2EN4cute5tupleIJNS5_1CILi1EEES8_S8_EEENS6_IJNS7_ILi64EEESA_SA_EEELi512ENS_6half_tEfNS_4arch4Sm90ELb0ELb0ELb0ELb1ELb1ELb0ELb0ELb0ELb0ELb1ELb1ELb0EEENS1_21CollectiveEpilogueFwdINS6_IJSA_NS7_ILi512EEESA_EEES9_SC_SE_Li256ELb1ELb1ELb1ELb0EEENS1_36VarlenDynamicPersistentTileSchedulerILi64ELi64ELi256ELi128ELb1ELb1ELb1ELb0ELb1ELb1EEEEEEEEEvNT_6ParamsE)
        /*004c*/ 	.short	0x0380
        /*004e*/ 	.short	0x0a80


	//----- nvinfo : EIATTR_SW_WAR
	.align		4
.L_152:
        /*0050*/ 	.byte	0x04, 0x36
        /*0052*/ 	.short	(.L_154 - .L_153)
.L_153:
        /*0054*/ 	.word	0x00000008
.L_154:


//--------------------- .nv.info._ZN7cutlass13device_kernelIN5flash11enable_sm90INS1_16FlashAttnFwdSm90INS1_25CollectiveMainloopFwdSm90ILi2EN4cute5tupleIJNS5_1CILi1EEES8_S8_EEENS6_IJNS7_ILi64EEESA_SA_EEELi512ENS_6half_tEfNS_4arch4Sm90ELb0ELb0ELb0ELb1ELb1ELb1ELb0ELb0ELb0ELb1ELb1ELb0EEENS1_21CollectiveEpilogueFwdINS6_IJSA_NS7_ILi512EEESA_EEES9_SC_SE_Li256ELb1ELb1ELb1ELb0EEENS1_36VarlenDynamicPersistentTileSchedulerILi64ELi64ELi256ELi128ELb1ELb1ELb1ELb0ELb1ELb1EEEEEEEEEvNT_6ParamsE --------------------------
	.section	.nv.info._ZN7cutlass13device_kernelIN5flash11enable_sm90INS1_16FlashAttnFwdSm90INS1_25CollectiveMainloopFwdSm90ILi2EN4cute5tupleIJNS5_1CILi1EEES8_S8_EEENS6_IJNS7_ILi64EEESA_SA_EEELi512ENS_6half_tEfNS_4arch4Sm90ELb0ELb0ELb0ELb1ELb1ELb1ELb0ELb0ELb0ELb1ELb1ELb0EEENS1_21CollectiveEpilogueFwdINS6_IJSA_NS7_ILi512EEESA_EEES9_SC_SE_Li256ELb1ELb1ELb1ELb0EEENS1_36VarlenDynamicPersistentTileSchedulerILi64ELi64ELi256ELi128ELb1ELb1ELb1ELb0ELb1ELb1EEEEEEEEEvNT_6ParamsE,"",@"SHT_CUDA_INFO"
	.sectionflags	@""
	.align	4


	//----- nvinfo : EIATTR_CUDA_API_VERSION
	.align		4
        /*0000*/ 	.byte	0x04, 0x37
        /*0002*/ 	.short	(.L_156 - .L_155)
.L_155:
        /*0004*/ 	.word	0x00000082


	//----- nvinfo : EIATTR_KPARAM_INFO
	.align		4
.L_156:
        /*0008*/ 	.byte	0x04, 0x17
        /*000a*/ 	.short	(.L_158 - .L_157)
.L_157:
        /*000c*/ 	.word	0x00000000
        /*0010*/ 	.short	0x0000
        /*0012*/ 	.short	0x0000
        /*0014*/ 	.byte	0x00, 0xf0, 0x01, 0x2a


	//----- nvinfo : EIATTR_SPARSE_MMA_MASK
	.align		4
.L_158:
        /*0018*/ 	.byte	0x03, 0x50
        /*001a*/ 	.short	0x0000


	//----- nvinfo : EIATTR_MAXREG_COUNT
	.align		4
        /*001c*/ 	.byte	0x03, 0x1b
        /*001e*/ 	.short	0x00a8


	//----- nvinfo : EIATTR_MERCURY_ISA_VERSION
	.align		4
        /*0020*/ 	.byte	0x03, 0x5f
        /*0022*/ 	.short	0x0101


	//----- nvinfo : EIATTR_VRC_CTA_INIT_COUNT
	.align		4
        /*0024*/ 	.byte	0x02, 0x4a
	.zero		1
	.zero		1


	//----- nvinfo : EIATTR_EXIT_INSTR_OFFSETS
	.align		4
        /*0028*/ 	.byte	0x04, 0x1c
        /*002a*/ 	.short	(.L_160 - .L_159)


	//   ....[0]....
.L_159:
        /*002c*/ 	.word	0x00000010


	//----- nvinfo : EIATTR_MAX_THREADS
	.align		4
.L_160:
        /*0030*/ 	.byte	0x04, 0x05
        /*0032*/ 	.short	(.L_162 - .L_161)
.L_161:
        /*0034*/ 	.word	0x00000180
        /*0038*/ 	.word	0x00000001
        /*003c*/ 	.word	0x00000001


	//----- nvinfo : EIATTR_CBANK_PARAM_SIZE
	.align		4
.L_162:
        /*0040*/ 	.byte	0x03, 0x19
        /*0042*/ 	.short	0x0a80


	//----- nvinfo : EIATTR_PARAM_CBANK
	.align		4
        /*0044*/ 	.byte	0x04, 0x0a
        /*0046*/ 	.short	(.L_164 - .L_163)
	.align		4
.L_163:
        /*0048*/ 	.word	index@(.nv.constant0._ZN7cutlass13device_kernelIN5flash11enable_sm90INS1_16FlashAttnFwdSm90INS1_25CollectiveMainloopFwdSm90ILi2EN4cute5tupleIJNS5_1CILi1EEES8_S8_EEENS6_IJNS7_ILi64EEESA_SA_EEELi512ENS_6half_tEfNS_4arch4Sm90ELb0ELb0ELb0ELb1ELb1ELb1ELb0ELb0ELb0ELb1ELb1ELb0EEENS1_21CollectiveEpilogueFwdINS6_IJSA_NS7_ILi512EEESA_EEES9_SC_SE_Li256ELb1ELb1ELb1ELb0EEENS1_36VarlenDynamicPersistentTileSchedulerILi64ELi64ELi256ELi128ELb1ELb1ELb1ELb0ELb1ELb1EEEEEEEEEvNT_6ParamsE)
        /*004c*/ 	.short	0x0380
        /*004e*/ 	.short	0x0a80


	//----- nvinfo : EIATTR_SW_WAR
	.align		4
.L_164:
        /*0050*/ 	.byte	0x04, 0x36
        /*0052*/ 	.short	(.L_166 - .L_165)
.L_165:
        /*0054*/ 	.word	0x00000008
.L_166:


//--------------------- .nv.info._ZN7cutlass13device_kernelIN5flash11enable_sm90INS1_16FlashAttnFwdSm90INS1_25CollectiveMainloopFwdSm90ILi2EN4cute5tupleIJNS5_1CILi1EEES8_S8_EEENS6_IJNS7_ILi64EEESA_SA_EEELi512ENS_6half_tEfNS_4arch4Sm90ELb0ELb0ELb0ELb1ELb1ELb0ELb1ELb0ELb0ELb1ELb1ELb0EEENS1_21CollectiveEpilogueFwdINS6_IJSA_NS7_ILi512EEESA_EEES9_SC_SE_Li256ELb1ELb1ELb1ELb0EEENS1_36VarlenDynamicPersistentTileSchedulerILi64ELi64ELi256ELi128ELb1ELb1ELb1ELb0ELb1ELb1EEEEEEEEEvNT_6ParamsE --------------------------
	.section	.nv.info._ZN7cutlass13device_kernelIN5flash11enable_sm90INS1_16FlashAttnFwdSm90INS1_25CollectiveMainloopFwdSm90ILi2EN4cute5tupleIJNS5_1CILi1EEES8_S8_EEENS6_IJNS7_ILi64EEESA_SA_EEELi512ENS_6half_tEfNS_4arch4Sm90ELb0ELb0ELb0ELb1ELb1ELb0ELb1ELb0ELb0ELb1ELb1ELb0EEENS1_21CollectiveEpilogueFwdINS6_IJSA_NS7_ILi512EEESA_EEES9_SC_SE_Li256ELb1ELb1ELb1ELb0EEENS1_36VarlenDynamicPersistentTileSchedulerILi64ELi64ELi256ELi128ELb1ELb1ELb1ELb0ELb1ELb1EEEEEEEEEvNT_6ParamsE,"",@"SHT_CUDA_INFO"
	.sectionflags	@""
	.align	4


	//----- nvinfo : EIATTR_CUDA_API_VERSION
	.align		4
        /*0000*/ 	.byte	0x04, 0x37
        /*0002*/ 	.short	(.L_168 - .L_167)
.L_167:
        /*0004*/ 	.word	0x00000082


	//----- nvinfo : EIATTR_KPARAM_INFO
	.align		4
.L_168:
        /*0008*/ 	.byte	0x04, 0x17
        /*000a*/ 	.short	(.L_170 - .L_169)
.L_169:
        /*000c*/ 	.word	0x00000000
        /*0010*/ 	.short	0x0000
        /*0012*/ 	.short	0x0000
        /*0014*/ 	.byte	0x00, 0xf0, 0x01, 0x2e


	//----- nvinfo : EIATTR_SPARSE_MMA_MASK
	.align		4
.L_170:
        /*0018*/ 	.byte	0x03, 0x50
        /*001a*/ 	.short	0x0000


	//----- nvinfo : EIATTR_MAXREG_COUNT
	.align		4
        /*001c*/ 	.byte	0x03, 0x1b
        /*001e*/ 	.short	0x00a8


	//----- nvinfo : EIATTR_MERCURY_ISA_VERSION
	.align		4
        /*0020*/ 	.byte	0x03, 0x5f
        /*0022*/ 	.short	0x0101


	//----- nvinfo : EIATTR_VRC_CTA_INIT_COUNT
	.align		4
        /*0024*/ 	.byte	0x02, 0x4a
	.zero		1
	.zero		1


	//----- nvinfo : EIATTR_EXIT_INSTR_OFFSETS
	.align		4
        /*0028*/ 	.byte	0x04, 0x1c
        /*002a*/ 	.short	(.L_172 - .L_171)


	//   ....[0]....
.L_171:
        /*002c*/ 	.word	0x00000010


	//----- nvinfo : EIATTR_MAX_THREADS
	.align		4
.L_172:
        /*0030*/ 	.byte	0x04, 0x05
        /*0032*/ 	.short	(.L_174 - .L_173)
.L_173:
        /*0034*/ 	.word	0x00000180
        /*0038*/ 	.word	0x00000001
        /*003c*/ 	.word	0x00000001


	//----- nvinfo : EIATTR_CBANK_PARAM_SIZE
	.align		4
.L_174:
        /*0040*/ 	.byte	0x03, 0x19
        /*0042*/ 	.short	0x0b80


	//----- nvinfo : EIATTR_PARAM_CBANK
	.align		4
        /*0044*/ 	.byte	0x04, 0x0a
        /*0046*/ 	.short	(.L_176 - .L_175)
	.align		4
.L_175:
        /*0048*/ 	.word	index@(.nv.constant0._ZN7cutlass13device_kernelIN5flash11enable_sm90INS1_16FlashAttnFwdSm90INS1_25CollectiveMainloopFwdSm90ILi2EN4cute5tupleIJNS5_1CILi1EEES8_S8_EEENS6_IJNS7_ILi64EEESA_SA_EEELi512ENS_6half_tEfNS_4arch4Sm90ELb0ELb0ELb0ELb1ELb1ELb0ELb1ELb0ELb0ELb1ELb1ELb0EEENS1_21CollectiveEpilogueFwdINS6_IJSA_NS7_ILi512EEESA_EEES9_SC_SE_Li256ELb1ELb1ELb1ELb0EEENS1_36VarlenDynamicPersistentTileSchedulerILi64ELi64ELi256ELi128ELb1ELb1ELb1ELb0ELb1ELb1EEEEEEEEEvNT_6ParamsE)
        /*004c*/ 	.short	0x0380
        /*004e*/ 	.short	0x0b80


	//----- nvinfo : EIATTR_SW_WAR
	.align		4
.L_176:
        /*0050*/ 	.byte	0x04, 0x36
        /*0052*/ 	.short	(.L_178 - .L_177)
.L_177:
        /*0054*/ 	.word	0x00000008
.L_178:


//--------------------- .nv.info._ZN7cutlass13device_kernelIN5flash11enable_sm90INS1_16FlashAttnFwdSm90INS1_25CollectiveMainloopFwdSm90ILi2EN4cute5tupleIJNS5_1CILi1EEES8_S8_EEENS6_IJNS7_ILi64EEESA_SA_EEELi512ENS_6half_tEfNS_4arch4Sm90ELb0ELb0ELb0ELb1ELb1ELb1ELb1ELb0ELb0ELb1ELb1ELb0EEENS1_21CollectiveEpilogueFwdINS6_IJSA_NS7_ILi512EEESA_EEES9_SC_SE_Li256ELb1ELb1ELb1ELb0EEENS1_36VarlenDynamicPersistentTileSchedulerILi64ELi64ELi256ELi128ELb1ELb1ELb1ELb0ELb1ELb1EEEEEEEEEvNT_6ParamsE --------------------------
	.section	.nv.info._ZN7cutlass13device_kernelIN5flash11enable_sm90INS1_16FlashAttnFwdSm90INS1_25CollectiveMainloopFwdSm90ILi2EN4cute5tupleIJNS5_1CILi1EEES8_S8_EEENS6_IJNS7_ILi64EEESA_SA_EEELi512ENS_6half_tEfNS_4arch4Sm90ELb0ELb0ELb0ELb1ELb1ELb1ELb1ELb0ELb0ELb1ELb1ELb0EEENS1_21CollectiveEpilogueFwdINS6_IJSA_NS7_ILi512EEESA_EEES9_SC_SE_Li256ELb1ELb1ELb1ELb0EEENS1_36VarlenDynamicPersistentTileSchedulerILi64ELi64ELi256ELi128ELb1ELb1ELb1ELb0ELb1ELb1EEEEEEEEEvNT_6ParamsE,"",@"SHT_CUDA_INFO"
	.sectionflags	@""
	.align	4


	//----- nvinfo : EIATTR_CUDA_API_VERSION
	.align		4
        /*0000*/ 	.byte	0x04, 0x37
        /*0002*/ 	.short	(.L_180 - .L_179)
.L_179:
        /*0004*/ 	.word	0x00000082


	//----- nvinfo : EIATTR_KPARAM_INFO
	.align		4
.L_180:
        /*0008*/ 	.byte	0x04, 0x17
        /*000a*/ 	.short	(.L_182 - .L_181)
.L_181:
        /*000c*/ 	.word	0x00000000
        /*0010*/ 	.short	0x0000
        /*0012*/ 	.short	0x0000
        /*0014*/ 	.byte	0x00, 0xf0, 0x01, 0x2e


	//----- nvinfo : EIATTR_SPARSE_MMA_MASK
	.align		4
.L_182:
        /*0018*/ 	.byte	0x03, 0x50
        /*001a*/ 	.short	0x0000


	//----- nvinfo : EIATTR_MAXREG_COUNT
	.align		4
        /*001c*/ 	.byte	0x03, 0x1b
        /*001e*/ 	.short	0x00a8


	//----- nvinfo : EIATTR_MERCURY_ISA_VERSION
	.align		4
        /*0020*/ 	.byte	0x03, 0x5f
        /*0022*/ 	.short	0x0101


	//----- nvinfo : EIATTR_VRC_CTA_INIT_COUNT
	.align		4
        /*0024*/ 	.byte	0x02, 0x4a
	.zero		1
	.zero		1


	//----- nvinfo : EIATTR_EXIT_INSTR_OFFSETS
	.align		4
        /*0028*/ 	.byte	0x04, 0x1c
        /*002a*/ 	.short	(.L_184 - .L_183)


	//   ....[0]....
.L_183:
        /*002c*/ 	.word	0x00000010


	//----- nvinfo : EIATTR_MAX_THREADS
	.align		4
.L_184:
        /*0030*/ 	.byte	0x04, 0x05
        /*0032*/ 	.short	(.L_186 - .L_185)
.L_185:
        /*0034*/ 	.word	0x00000180
        /*0038*/ 	.word	0x00000001
        /*003c*/ 	.word	0x00000001


	//----- nvinfo : EIATTR_CBANK_PARAM_SIZE
	.align		4
.L_186:
        /*0040*/ 	.byte	0x03, 0x19
        /*0042*/ 	.short	0x0b80


	//----- nvinfo : EIATTR_PARAM_CBANK
	.align		4
        /*0044*/ 	.byte	0x04, 0x0a
        /*0046*/ 	.short	(.L_188 - .L_187)
	.align		4
.L_187:
        /*0048*/ 	.word	index@(.nv.constant0._ZN7cutlass13device_kernelIN5flash11enable_sm90INS1_16FlashAttnFwdSm90INS1_25CollectiveMainloopFwdSm90ILi2EN4cute5tupleIJNS5_1CILi1EEES8_S8_EEENS6_IJNS7_ILi64EEESA_SA_EEELi512ENS_6half_tEfNS_4arch4Sm90ELb0ELb0ELb0ELb1ELb1ELb1ELb1ELb0ELb0ELb1ELb1ELb0EEENS1_21CollectiveEpilogueFwdINS6_IJSA_NS7_ILi512EEESA_EEES9_SC_SE_Li256ELb1ELb1ELb1ELb0EEENS1_36VarlenDynamicPersistentTileSchedulerILi64ELi64ELi256ELi128ELb1ELb1ELb1ELb0ELb1ELb1EEEEEEEEEvNT_6ParamsE)
        /*004c*/ 	.short	0x0380
        /*004e*/ 	.short	0x0b80


	//----- nvinfo : EIATTR_SW_WAR
	.align		4
.L_188:
        /*0050*/ 	.byte	0x04, 0x36
        /*0052*/ 	.short	(.L_190 - .L_189)
.L_189:
        /*0054*/ 	.word	0x00000008
.L_190:


//--------------------- .nv.info._ZN7cutlass13device_kernelIN5flash11enable_sm90INS1_16FlashAttnFwdSm90INS1_25CollectiveMainloopFwdSm90ILi2EN4cute5tupleIJNS5_1CILi1EEES8_S8_EEENS6_IJNS7_ILi64EEESA_SA_EEELi512ENS_6half_tEfNS_4arch4Sm90ELb0ELb1ELb0ELb0ELb1ELb0ELb0ELb0ELb0ELb1ELb1ELb0EEENS1_21CollectiveEpilogueFwdINS6_IJSA_NS7_ILi512EEESA_EEES9_SC_SE_Li256ELb0ELb1ELb1ELb0EEENS1_19SingleTileSchedulerILb0ELb1ELb1ELi64EEEEEEEEEvNT_6ParamsE --------------------------
	.section	.nv.info._ZN7cutlass13device_kernelIN5flash11enable_sm90INS1_16FlashAttnFwdSm90INS1_25CollectiveMainloopFwdSm90ILi2EN4cute5tupleIJNS5_1CILi1EEES8_S8_EEENS6_IJNS7_ILi64EEESA_SA_EEELi512ENS_6half_tEfNS_4arch4Sm90ELb0ELb1ELb0ELb0ELb1ELb0ELb0ELb0ELb0ELb1ELb1ELb0EEENS1_21CollectiveEpilogueFwdINS6_IJSA_NS7_ILi512EEESA_EEES9_SC_SE_Li256ELb0ELb1ELb1ELb0EEENS1_19SingleTileSchedulerILb0ELb1ELb1ELi64EEEEEEEEEvNT_6ParamsE,"",@"SHT_CUDA_INFO"
	.sectionflags	@""
	.align	4


	//----- nvinfo : EIATTR_CUDA_API_VERSION
	.align		4
        /*0000*/ 	.byte	0x04, 0x37
        /*0002*/ 	.short	(.L_192 - .L_191)
.L_191:
        /*0004*/ 	.word	0x00000082


	//----- nvinfo : EIATTR_KPARAM_INFO
	.align		4
.L_192:
        /*0008*/ 	.byte	0x04, 0x17
        /*000a*/ 	.short	(.L_194 - .L_193)
.L_193:
        /*000c*/ 	.word	0x00000000
        /*0010*/ 	.short	0x0000
        /*0012*/ 	.short	0x0000
        /*0014*/ 	.byte	0x00, 0xf0, 0x01, 0x28


	//----- nvinfo : EIATTR_SPARSE_MMA_MASK
	.align		4
.L_194:
        /*0018*/ 	.byte	0x03, 0x50
        /*001a*/ 	.short	0x0000


	//----- nvinfo : EIATTR_MAXREG_COUNT
	.align		4
        /*001c*/ 	.byte	0x03, 0x1b
        /*001e*/ 	.short	0x00a8


	//----- nvinfo : EIATTR_MERCURY_ISA_VERSION
	.align		4
        /*0020*/ 	.byte	0x03, 0x5f
        /*0022*/ 	.short	0x0101


	//----- nvinfo : EIATTR_VRC_CTA_INIT_COUNT
	.align		4
        /*0024*/ 	.byte	0x02, 0x4a
	.zero		1
	.zero		1


	//----- nvinfo : EIATTR_EXIT_INSTR_OFFSETS
	.align		4
        /*0028*/ 	.byte	0x04, 0x1c
        /*002a*/ 	.short	(.L_196 - .L_195)


	//   ....[0]....
.L_195:
        /*002c*/ 	.word	0x00000010


	//----- nvinfo : EIATTR_MAX_THREADS
	.align		4
.L_196:
        /*0030*/ 	.byte	0x04, 0x05
        /*0032*/ 	.short	(.L_198 - .L_197)
.L_197:
        /*0034*/ 	.word	0x00000180
        /*0038*/ 	.word	0x00000001
        /*003c*/ 	.word	0x00000001


	//----- nvinfo : EIATTR_CBANK_PARAM_SIZE
	.align		4
.L_198:
        /*0040*/ 	.byte	0x03, 0x19
        /*0042*/ 	.short	0x0a00


	//----- nvinfo : EIATTR_PARAM_CBANK
	.align		4
        /*0044*/ 	.byte	0x04, 0x0a
        /*0046*/ 	.short	(.L_200 - .L_199)
	.align		4
.L_199:
        /*0048*/ 	.word	index@(.nv.constant0._ZN7cutlass13device_kernelIN5flash11enable_sm90INS1_16FlashAttnFwdSm90INS1_25CollectiveMainloopFwdSm90ILi2EN4cute5tupleIJNS5_1CILi1EEES8_S8_EEENS6_IJNS7_ILi64EEESA_SA_EEELi512ENS_6half_tEfNS_4arch4Sm90ELb0ELb1ELb0ELb0ELb1ELb0ELb0ELb0ELb0ELb1ELb1ELb0EEENS1_21CollectiveEpilogueFwdINS6_IJSA_NS7_ILi512EEESA_EEES9_SC_SE_Li256ELb0ELb1ELb1ELb0EEENS1_19SingleTileSchedulerILb0ELb1ELb1ELi64EEEEEEEEEvNT_6ParamsE)
        /*004c*/ 	.short	0x0380
        /*004e*/ 	.short	0x0a00


	//----- nvinfo : EIATTR_SW_WAR
	.align		4
.L_200:
        /*0050*/ 	.byte	0x04, 0x36
        /*0052*/ 	.short	(.L_202 - .L_201)
.L_201:
        /*0054*/ 	.word	0x00000008
.L_202:


//--------------------- .nv.info._ZN7cutlass13device_kernelIN5flash11enable_sm90INS1_16FlashAttnFwdSm90INS1_25CollectiveMainloopFwdSm90ILi2EN4cute5tupleIJNS5_1CILi1EEES8_S8_EEENS6_IJNS7_ILi64EEESA_SA_EEELi512ENS_6half_tEfNS_4arch4Sm90ELb0ELb1ELb0ELb0ELb1ELb0ELb1ELb0ELb0ELb1ELb1ELb0EEENS1_21CollectiveEpilogueFwdINS6_IJSA_NS7_ILi512EEESA_EEES9_SC_SE_Li256ELb0ELb1ELb1ELb0EEENS1_19SingleTileSchedulerILb0ELb1ELb1ELi64EEEEEEEEEvNT_6ParamsE --------------------------
	.section	.nv.info._ZN7cutlass13device_kernelIN5flash11enable_sm90INS1_16FlashAttnFwdSm90INS1_25CollectiveMainloopFwdSm90ILi2EN4cute5tupleIJNS5_1CILi1EEES8_S8_EEENS6_IJNS7_ILi64EEESA_SA_EEELi512ENS_6half_tEfNS_4arch4Sm90ELb0ELb1ELb0ELb0ELb1ELb0ELb1ELb0ELb0ELb1ELb1ELb0EEENS1_21CollectiveEpilogueFwdINS6_IJSA_NS7_ILi512EEESA_EEES9_SC_SE_Li256ELb0ELb1ELb1ELb0EEENS1_19SingleTileSchedulerILb0ELb1ELb1ELi64EEEEEEEEEvNT_6ParamsE,"",@"SHT_CUDA_INFO"
	.sectionflags	@""
	.align	4


	//----- nvinfo : EIATTR_CUDA_API_VERSION
	.align		4
        /*0000*/ 	.byte	0x04, 0x37
        /*0002*/ 	.short	(.L_204 - .L_203)
.L_203:
        /*0004*/ 	.word	0x00000082


	//----- nvinfo : EIATTR_KPARAM_INFO
	.align		4
.L_204:
        /*0008*/ 	.byte	0x04, 0x17
        /*000a*/ 	.short	(.L_206 - .L_205)
.L_205:
        /*000c*/ 	.word	0x00000000
        /*0010*/ 	.short	0x0000
        /*0012*/ 	.short	0x0000
        /*0014*/ 	.byte	0x00, 0xf0, 0x01, 0x2c


	//----- nvinfo : EIATTR_SPARSE_MMA_MASK
	.align		4
.L_206:
        /*0018*/ 	.byte	0x03, 0x50
        /*001a*/ 	.short	0x0000


	//----- nvinfo : EIATTR_MAXREG_COUNT
	.align		4
        /*001c*/ 	.byte	0x03, 0x1b
        /*001e*/ 	.short	0x00a8


	//----- nvinfo : EIATTR_MERCURY_ISA_VERSION
	.align		4
        /*0020*/ 	.byte	0x03, 0x5f
        /*0022*/ 	.short	0x0101


	//----- nvinfo : EIATTR_VRC_CTA_INIT_COUNT
	.align		4
        /*0024*/ 	.byte	0x02, 0x4a
	.zero		1
	.zero		1


	//----- nvinfo : EIATTR_EXIT_INSTR_OFFSETS
	.align		4
        /*0028*/ 	.byte	0x04, 0x1c
        /*002a*/ 	.short	(.L_208 - .L_207)


	//   ....[0]....
.L_207:
        /*002c*/ 	.word	0x00000010


	//----- nvinfo : EIATTR_MAX_THREADS
	.align		4
.L_208:
        /*0030*/ 	.byte	0x04, 0x05
        /*0032*/ 	.short	(.L_210 - .L_209)
.L_209:
        /*0034*/ 	.word	0x00000180
        /*0038*/ 	.word	0x00000001
        /*003c*/ 	.word	0x00000001


	//----- nvinfo : EIATTR_CBANK_PARAM_SIZE
	.align		4
.L_210:
        /*0040*/ 	.byte	0x03, 0x19
        /*0042*/ 	.short	0x0b00


	//----- nvinfo : EIATTR_PARAM_CBANK
	.align		4
        /*0044*/ 	.byte	0x04, 0x0a
        /*0046*/ 	.short	(.L_212 - .L_211)
	.align		4
.L_211:
        /*0048*/ 	.word	index@(.nv.constant0._ZN7cutlass13device_kernelIN5flash11enable_sm90INS1_16FlashAttnFwdSm90INS1_25CollectiveMainloopFwdSm90ILi2EN4cute5tupleIJNS5_1CILi1EEES8_S8_EEENS6_IJNS7_ILi64EEESA_SA_EEELi512ENS_6half_tEfNS_4arch4Sm90ELb0ELb1ELb0ELb0ELb1ELb0ELb1ELb0ELb0ELb1ELb1ELb0EEENS1_21CollectiveEpilogueFwdINS6_IJSA_NS7_ILi512EEESA_EEES9_SC_SE_Li256ELb0ELb1ELb1ELb0EEENS1_19SingleTileSchedulerILb0ELb1ELb1ELi64EEEEEEEEEvNT_6ParamsE)
        /*004c*/ 	.short	0x0380
        /*004e*/ 	.short	0x0b00


	//----- nvinfo : EIATTR_SW_WAR
	.align		4
.L_212:
        /*0050*/ 	.byte	0x04, 0x36
        /*0052*/ 	.short	(.L_214 - .L_213)
.L_213:
        /*0054*/ 	.word	0x00000008
.L_214:


//--------------------- .nv.info._ZN7cutlass13device_kernelIN5flash11enable_sm90INS1_16FlashAttnFwdSm90INS1_25CollectiveMainloopFwdSm90ILi2EN4cute5tupleIJNS5_1CILi1EEES8_S8_EEENS6_IJNS7_ILi64EEESA_SA_EEELi512ENS_6half_tEfNS_4arch4Sm90ELb0ELb1ELb0ELb1ELb1ELb0ELb0ELb0ELb0ELb1ELb1ELb0EEENS1_21CollectiveEpilogueFwdINS6_IJSA_NS7_ILi512EEESA_EEES9_SC_SE_Li256ELb1ELb1ELb1ELb0EEENS1_36VarlenDynamicPersistentTileSchedulerILi64ELi64ELi256ELi128ELb1ELb1ELb1ELb1ELb0ELb1EEEEEEEEEvNT_6ParamsE --------------------------
	.section	.nv.info._ZN7cutlass13device_kernelIN5flash11enable_sm90INS1_16FlashAttnFwdSm90INS1_25CollectiveMainloopFwdSm90ILi2EN4cute5tupleIJNS5_1CILi1EEES8_S8_EEENS6_IJNS7_ILi64EEESA_SA_EEELi512ENS_6half_tEfNS_4arch4Sm90ELb0ELb1ELb0ELb1ELb1ELb0ELb0ELb0ELb0ELb1ELb1ELb0EEENS1_21CollectiveEpilogueFwdINS6_IJSA_NS7_ILi512EEESA_EEES9_SC_SE_Li256ELb1ELb1ELb1ELb0EEENS1_36VarlenDynamicPersistentTileSchedulerILi64ELi64ELi256ELi128ELb1ELb1ELb1ELb1ELb0ELb1EEEEEEEEEvNT_6ParamsE,"",@"SHT_CUDA_INFO"
	.sectionflags	@""
	.align	4


	//----- nvinfo : EIATTR_CUDA_API_VERSION
	.align		4
        /*0000*/ 	.byte	0x04, 0x37
        /*0002*/ 	.short	(.L_216 - .L_215)
.L_215:
        /*0004*/ 	.word	0x00000082


	//----- nvinfo : EIATTR_KPARAM_INFO
	.align		4
.L_216:
        /*0008*/ 	.byte	0x04, 0x17
        /*000a*/ 	.short	(.L_218 - .L_217)
.L_217:
        /*000c*/ 	.word	0x00000000
        /*0010*/ 	.short	0x0000
        /*0012*/ 	.short	0x0000
        /*0014*/ 	.byte	0x00, 0xf0, 0x01, 0x2a


	//----- nvinfo : EIATTR_SPARSE_MMA_MASK
	.align		4
.L_218:
        /*0018*/ 	.byte	0x03, 0x50
        /*001a*/ 	.short	0x0000


	//----- nvinfo : EIATTR_MAXREG_COUNT
	.align		4
        /*001c*/ 	.byte	0x03, 0x1b
        /*001e*/ 	.short	0x00a8


	//----- nvinfo : EIATTR_MERCURY_ISA_VERSION
	.align		4
        /*0020*/ 	.byte	0x03, 0x5f
        /*0022*/ 	.short	0x0101


	//----- nvinfo : EIATTR_VRC_CTA_INIT_COUNT
	.align		4
        /*0024*/ 	.byte	0x02, 0x4a
	.zero		1
	.zero		1


	//----- nvinfo : EIATTR_EXIT_INSTR_OFFSETS
	.align		4
        /*0028*/ 	.byte	0x04, 0x1c
        /*002a*/ 	.short	(.L_220 - .L_219)


	//   ....[0]....
.L_219:
        /*002c*/ 	.word	0x00000010


	//----- nvinfo : EIATTR_MAX_THREADS
	.align		4
.L_220:
        /*0030*/ 	.byte	0x04, 0x05
        /*0032*/ 	.short	(.L_222 - .L_221)
.L_221:
        /*0034*/ 	.word	0x00000180
        /*0038*/ 	.word	0x00000001
        /*003c*/ 	.word	0x00000001


	//----- nvinfo : EIATTR_CBANK_PARAM_SIZE
	.align		4
.L_222:
        /*0040*/ 	.byte	0x03, 0x19
        /*0042*/ 	.short	0x0a80


	//----- nvinfo : EIATTR_PARAM_CBANK
	.align		4
        /*0044*/ 	.byte	0x04, 0x0a
        /*0046*/ 	.short	(.L_224 - .L_223)
	.align		4
.L_223:
        /*0048*/ 	.word	index@(.nv.constant0._ZN7cutlass13device_kernelIN5flash11enable_sm90INS1_16FlashAttnFwdSm90INS1_25CollectiveMainloopFwdSm90ILi2EN4cute5tupleIJNS5_1CILi1EEES8_S8_EEENS6_IJNS7_ILi64EEESA_SA_EEELi512ENS_6half_tEfNS_4arch4Sm90ELb0ELb1ELb0ELb1ELb1ELb0ELb0ELb0ELb0ELb1ELb1ELb0EEENS1_21CollectiveEpilogueFwdINS6_IJSA_NS7_ILi512EEESA_EEES9_SC_SE_Li256ELb1ELb1ELb1ELb0EEENS1_36VarlenDynamicPersistentTileSchedulerILi64ELi64ELi256ELi128ELb1ELb1ELb1ELb1ELb0ELb1EEEEEEEEEvNT_6ParamsE)
        /*004c*/ 	.short	0x0380
        /*004e*/ 	.short	0x0a80


	//----- nvinfo : EIATTR_SW_WAR
	.align		4
.L_224:
        /*0050*/ 	.byte	0x04, 0x36
        /*0052*/ 	.short	(.L_226 - .L_225)
.L_225:
        /*0054*/ 	.word	0x00000008
.L_226:


//--------------------- .nv.info._ZN7cutlass13device_kernelIN5flash11enable_sm90INS1_16FlashAttnFwdSm90INS1_25CollectiveMainloopFwdSm90ILi2EN4cute5tupleIJNS5_1CILi1EEES8_S8_EEENS6_IJNS7_ILi64EEESA_SA_EEELi512ENS_6half_tEfNS_4arch4Sm90ELb0ELb1ELb0ELb1ELb1ELb1ELb0ELb0ELb0ELb1ELb1ELb0EEENS1_21CollectiveEpilogueFwdINS6_IJSA_NS7_ILi512EEESA_EEES9_SC_SE_Li256ELb1ELb1ELb1ELb0EEENS1_36VarlenDynamicPersistentTileSchedulerILi64ELi64ELi256ELi128ELb1ELb1ELb1ELb1ELb0ELb1EEEEEEEEEvNT_6ParamsE --------------------------
	.section	.nv.info._ZN7cutlass13device_kernelIN5flash11enable_sm90INS1_16FlashAttnFwdSm90INS1_25CollectiveMainloopFwdSm90ILi2EN4cute5tupleIJNS5_1CILi1EEES8_S8_EEENS6_IJNS7_ILi64EEESA_SA_EEELi512ENS_6half_tEfNS_4arch4Sm90ELb0ELb1ELb0ELb1ELb1ELb1ELb0ELb0ELb0ELb1ELb1ELb0EEENS1_21CollectiveEpilogueFwdINS6_IJSA_NS7_ILi512EEESA_EEES9_SC_SE_Li256ELb1ELb1ELb1ELb0EEENS1_36VarlenDynamicPersistentTileSchedulerILi64ELi64ELi256ELi128ELb1ELb1ELb1ELb1ELb0ELb1EEEEEEEEEvNT_6ParamsE,"",@"SHT_CUDA_INFO"
	.sectionflags	@""
	.align	4


	//----- nvinfo : EIATTR_CUDA_API_VERSION
	.align		4
        /*0000*/ 	.byte	0x04, 0x37
        /*0002*/ 	.short	(.L_228 - .L_227)
.L_227:
        /*0004*/ 	.word	0x00000082


	//----- nvinfo : EIATTR_KPARAM_INFO
	.align		4
.L_228:
        /*0008*/ 	.byte	0x04, 0x17
        /*000a*/ 	.short	(.L_230 - .L_229)
.L_229:
        /*000c*/ 	.word	0x00000000
        /*0010*/ 	.short	0x0000
        /*0012*/ 	.short	0x0000
        /*0014*/ 	.byte	0x00, 0xf0, 0x01, 0x2a


	//----- nvinfo : EIATTR_SPARSE_MMA_MASK
	.align		4
.L_230:
        /*0018*/ 	.byte	0x03, 0x50
        /*001a*/ 	.short	0x0000


	//----- nvinfo : EIATTR_MAXREG_COUNT
	.align		4
        /*001c*/ 	.byte	0x03, 0x1b
        /*001e*/ 	.short	0x00a8


	//----- nvinfo : EIATTR_MERCURY_ISA_VERSION
	.align		4
        /*0020*/ 	.byte	0x03, 0x5f
        /*0022*/ 	.short	0x0101


	//----- nvinfo : EIATTR_VRC_CTA_INIT_COUNT
	.align		4
        /*0024*/ 	.byte	0x02, 0x4a
	.zero		1
	.zero		1


	//----- nvinfo : EIATTR_EXIT_INSTR_OFFSETS
	.align		4
        /*0028*/ 	.byte	0x04, 0x1c
        /*002a*/ 	.short	(.L_232 - .L_231)


	//   ....[0]....
.L_231:
        /*002c*/ 	.word	0x00000010


	//----- nvinfo : EIATTR_MAX_THREADS
	.align		4
.L_232:
        /*0030*/ 	.byte	0x04, 0x05
        /*0032*/ 	.short	(.L_234 - .L_233)
.L_233:
        /*0034*/ 	.word	0x00000180
        /*0038*/ 	.word	0x00000001
        /*003c*/ 	.word	0x00000001


	//----- nvinfo : EIATTR_CBANK_PARAM_SIZE
	.align		4
.L_234:
        /*0040*/ 	.byte	0x03, 0x19
        /*0042*/ 	.short	0x0a80


	//----- nvinfo : EIATTR_PARAM_CBANK
	.align		4
        /*0044*/ 	.byte	0x04, 0x0a
        /*0046*/ 	.short	(.L_236 - .L_235)
	.align		4
.L_235:
        /*0048*/ 	.word	index@(.nv.constant0._ZN7cutlass13device_kernelIN5flash11enable_sm90INS1_16FlashAttnFwdSm90INS1_25CollectiveMainloopFwdSm90ILi2EN4cute5tupleIJNS5_1CILi1EEES8_S8_EEENS6_IJNS7_ILi64EEESA_SA_EEELi512ENS_6half_tEfNS_4arch4Sm90ELb0ELb1ELb0ELb1ELb1ELb1ELb0ELb0ELb0ELb1ELb1ELb0EEENS1_21CollectiveEpilogueFwdINS6_IJSA_NS7_ILi512EEESA_EEES9_SC_SE_Li256ELb1ELb1ELb1ELb0EEENS1_36VarlenDynamicPersistentTileSchedulerILi64ELi64ELi256ELi128ELb1ELb1ELb1ELb1ELb0ELb1EEEEEEEEEvNT_6ParamsE)
        /*004c*/ 	.short	0x0380
        /*004e*/ 	.short	0x0a80


	//----- nvinfo : EIATTR_SW_WAR
	.align		4
.L_236:
        /*0050*/ 	.byte	0x04, 0x36
        /*0052*/ 	.short	(.L_238 - .L_237)
.L_237:
        /*0054*/ 	.word	0x00000008
.L_238:


//--------------------- .nv.info._ZN7cutlass13device_kernelIN5flash11enable_sm90INS1_16FlashAttnFwdSm90INS1_25CollectiveMainloopFwdSm90ILi2EN4cute5tupleIJNS5_1CILi1EEES8_S8_EEENS6_IJNS7_ILi64EEESA_SA_EEELi512ENS_6half_tEfNS_4arch4Sm90ELb0ELb1ELb0ELb1ELb1ELb0ELb1ELb0ELb0ELb1ELb1ELb0EEENS1_21CollectiveEpilogueFwdINS6_IJSA_NS7_ILi512EEESA_EEES9_SC_SE_Li256ELb1ELb1ELb1ELb0EEENS1_36VarlenDynamicPersistentTileSchedulerILi64ELi64ELi256ELi128ELb1ELb1ELb1ELb1ELb0ELb1EEEEEEEEEvNT_6ParamsE --------------------------
	.section	.nv.info._ZN7cutlass13device_kernelIN5flash11enable_sm90INS1_16FlashAttnFwdSm90INS1_25CollectiveMainloopFwdSm90ILi2EN4cute5tupleIJNS5_1CILi1EEES8_S8_EEENS6_IJNS7_ILi64EEESA_SA_EEELi512ENS_6half_tEfNS_4arch4Sm90ELb0ELb1ELb0ELb1ELb1ELb0ELb1ELb0ELb0ELb1ELb1ELb0EEENS1_21CollectiveEpilogueFwdINS6_IJSA_NS7_ILi512EEESA_EEES9_SC_SE_Li256ELb1ELb1ELb1ELb0EEENS1_36VarlenDynamicPersistentTileSchedulerILi64ELi64ELi256ELi128ELb1ELb1ELb1ELb1ELb0ELb1EEEEEEEEEvNT_6ParamsE,"",@"SHT_CUDA_INFO"
	.sectionflags	@""
	.align	4


	//----- nvinfo : EIATTR_CUDA_API_VERSION
	.align		4
        /*0000*/ 	.byte	0x04, 0x37
        /*0002*/ 	.short	(.L_240 - .L_239)
.L_239:
        /*0004*/ 	.word	0x00000082


	//----- nvinfo : EIATTR_KPARAM_INFO
	.align		4
.L_240:
        /*0008*/ 	.byte	0x04, 0x17
        /*000a*/ 	.short	(.L_242 - .L_241)
.L_241:
        /*000c*/ 	.word	0x00000000
        /*0010*/ 	.short	0x0000
        /*0012*/ 	.short	0x0000
        /*0014*/ 	.byte	0x00, 0xf0, 0x01, 0x2e


	//----- nvinfo : EIATTR_SPARSE_MMA_MASK
	.align		4
.L_242:
        /*0018*/ 	.byte	0x03, 0x50
        /*001a*/ 	.short	0x0000


	//----- nvinfo : EIATTR_MAXREG_COUNT
	.align		4
        /*001c*/ 	.byte	0x03, 0x1b
        /*001e*/ 	.short	0x00a8


	//----- nvinfo : EIATTR_MERCURY_ISA_VERSION
	.align		4
        /*0020*/ 	.byte	0x03, 0x5f
        /*0022*/ 	.short	0x0101


	//----- nvinfo : EIATTR_VRC_CTA_INIT_COUNT
	.align		4
        /*0024*/ 	.byte	0x02, 0x4a
	.zero		1
	.zero		1


	//----- nvinfo : EIATTR_EXIT_INSTR_OFFSETS
	.align		4
        /*0028*/ 	.byte	0x04, 0x1c
        /*002a*/ 	.short	(.L_244 - .L_243)


	//   ....[0]....
.L_243:
        /*002c*/ 	.word	0x00000010


	//----- nvinfo : EIATTR_MAX_THREADS
	.align		4
.L_244:
        /*0030*/ 	.byte	0x04, 0x05
        /*0032*/ 	.short	(.L_246 - .L_245)
.L_245:
        /*0034*/ 	.word	0x00000180
        /*0038*/ 	.word	0x00000001
        /*003c*/ 	.word	0x00000001


	//----- nvinfo : EIATTR_CBANK_PARAM_SIZE
	.align		4
.L_246:
        /*0040*/ 	.byte	0x03, 0x19
        /*0042*/ 	.short	0x0b80


	//----- nvinfo : EIATTR_PARAM_CBANK
	.align		4
        /*0044*/ 	.byte	0x04, 0x0a
        /*0046*/ 	.short	(.L_248 - .L_247)
	.align		4
.L_247:
        /*0048*/ 	.word	index@(.nv.constant0._ZN7cutlass13device_kernelIN5flash11enable_sm90INS1_16FlashAttnFwdSm90INS1_25CollectiveMainloopFwdSm90ILi2EN4cute5tupleIJNS5_1CILi1EEES8_S8_EEENS6_IJNS7_ILi64EEESA_SA_EEELi512ENS_6half_tEfNS_4arch4Sm90ELb0ELb1ELb0ELb1ELb1ELb0ELb1ELb0ELb0ELb1ELb1ELb0EEENS1_21CollectiveEpilogueFwdINS6_IJSA_NS7_ILi512EEESA_EEES9_SC_SE_Li256ELb1ELb1ELb1ELb0EEENS1_36VarlenDynamicPersistentTileSchedulerILi64ELi64ELi256ELi128ELb1ELb1ELb1ELb1ELb0ELb1EEEEEEEEEvNT_6ParamsE)
        /*004c*/ 	.short	0x0380
        /*004e*/ 	.short	0x0b80


	//----- nvinfo : EIATTR_SW_WAR
	.align		4
.L_248:
        /*0050*/ 	.byte	0x04, 0x36
        /*0052*/ 	.short	(.L_250 - .L_249)
.L_249:
        /*0054*/ 	.word	0x00000008
.L_250:


//--------------------- .nv.info._ZN7cutlass13device_kernelIN5flash11enable_sm90INS1_16FlashAttnFwdSm90INS1_25CollectiveMainloopFwdSm90ILi2EN4cute5tupleIJNS5_1CILi1EEES8_S8_EEENS6_IJNS7_ILi64EEESA_SA_EEELi512ENS_6half_tEfNS_4arch4Sm90ELb0ELb1ELb0ELb1ELb1ELb1ELb1ELb0ELb0ELb1ELb1ELb0EEENS1_21CollectiveEpilogueFwdINS6_IJSA_NS7_ILi512EEESA_EEES9_SC_SE_Li256ELb1ELb1ELb1ELb0EEENS1_36VarlenDynamicPersistentTileSchedulerILi64ELi64ELi256ELi128ELb1ELb1ELb1ELb1ELb0ELb1EEEEEEEEEvNT_6ParamsE --------------------------
	.section	.nv.info._ZN7cutlass13device_kernelIN5flash11enable_sm90INS1_16FlashAttnFwdSm90INS1_25CollectiveMainloopFwdSm90ILi2EN4cute5tupleIJNS5_1CILi1EEES8_S8_EEENS6_IJNS7_ILi64EEESA_SA_EEELi512ENS_6half_tEfNS_4arch4Sm90ELb0ELb1ELb0ELb1ELb1ELb1ELb1ELb0ELb0ELb1ELb1ELb0EEENS1_21CollectiveEpilogueFwdINS6_IJSA_NS7_ILi512EEESA_EEES9_SC_SE_Li256ELb1ELb1ELb1ELb0EEENS1_36VarlenDynamicPersistentTileSchedulerILi64ELi64ELi256ELi128ELb1ELb1ELb1ELb1ELb0ELb1EEEEEEEEEvNT_6ParamsE,"",@"SHT_CUDA_INFO"
	.sectionflags	@""
	.align	4


	//----- nvinfo : EIATTR_CUDA_API_VERSION
	.align		4
        /*0000*/ 	.byte	0x04, 0x37
        /*0002*/ 	.short	(.L_252 - .L_251)
.L_251:
        /*0004*/ 	.word	0x00000082


	//----- nvinfo : EIATTR_KPARAM_INFO
	.align		4
.L_252:
        /*0008*/ 	.byte	0x04, 0x17
        /*000a*/ 	.short	(.L_254 - .L_253)
.L_253:
        /*000c*/ 	.word	0x00000000
        /*0010*/ 	.short	0x0000
        /*0012*/ 	.short	0x0000
        /*0014*/ 	.byte	0x00, 0xf0, 0x01, 0x2e


	//----- nvinfo : EIATTR_SPARSE_MMA_MASK
	.align		4
.L_254:
        /*0018*/ 	.byte	0x03, 0x50
        /*001a*/ 	.short	0x0000


	//----- nvinfo : EIATTR_MAXREG_COUNT
	.align		4
        /*001c*/ 	.byte	0x03, 0x1b
        /*001e*/ 	.short	0x00a8


	//----- nvinfo : EIATTR_MERCURY_ISA_VERSION
	.align		4
        /*0020*/ 	.byte	0x03, 0x5f
        /*0022*/ 	.short	0x0101


	//----- nvinfo : EIATTR_VRC_CTA_INIT_COUNT
	.align		4
        /*0024*/ 	.byte	0x02, 0x4a
	.zero		1
	.zero		1


	//----- nvinfo : EIATTR_EXIT_INSTR_OFFSETS
	.align		4
        /*0028*/ 	.byte	0x04, 0x1c
        /*002a*/ 	.short	(.L_256 - .L_255)


	//   ....[0]....
.L_255:
        /*002c*/ 	.word	0x00000010


	//----- nvinfo : EIATTR_MAX_THREADS
	.align		4
.L_256:
        /*0030*/ 	.byte	0x04, 0x05
        /*0032*/ 	.short	(.L_258 - .L_257)
.L_257:
        /*0034*/ 	.word	0x00000180
        /*0038*/ 	.word	0x00000001
        /*003c*/ 	.word	0x00000001


	//----- nvinfo : EIATTR_CBANK_PARAM_SIZE
	.align		4
.L_258:
        /*0040*/ 	.byte	0x03, 0x19
        /*0042*/ 	.short	0x0b80


	//----- nvinfo : EIATTR_PARAM_CBANK
	.align		4
        /*0044*/ 	.byte	0x04, 0x0a
        /*0046*/ 	.short	(.L_260 - .L_259)
	.align		4
.L_259:
        /*0048*/ 	.word	index@(.nv.constant0._ZN7cutlass13device_kernelIN5flash11enable_sm90INS1_16FlashAttnFwdSm90INS1_25CollectiveMainloopFwdSm90ILi2EN4cute5tupleIJNS5_1CILi1EEES8_S8_EEENS6_IJNS7_ILi64EEESA_SA_EEELi512ENS_6half_tEfNS_4arch4Sm90ELb0ELb1ELb0ELb1ELb1ELb1ELb1ELb0ELb0ELb1ELb1ELb0EEENS1_21CollectiveEpilogueFwdINS6_IJSA_NS7_ILi512EEESA_EEES9_SC_SE_Li256ELb1ELb1ELb1ELb0EEENS1_36VarlenDynamicPersistentTileSchedulerILi64ELi64ELi256ELi128ELb1ELb1ELb1ELb1ELb0ELb1EEEEEEEEEvNT_6ParamsE)
        /*004c*/ 	.short	0x0380
        /*004e*/ 	.short	0x0b80


	//----- nvinfo : EIATTR_SW_WAR
	.align		4
.L_260:
        /*0050*/ 	.byte	0x04, 0x36
        /*0052*/ 	.short	(.L_262 - .L_261)
.L_261:
        /*0054*/ 	.word	0x00000008
.L_262:


//--------------------- .nv.info._ZN7cutlass13device_kernelIN5flash11enable_sm90INS1_16FlashAttnFwdSm90INS1_25CollectiveMainloopFwdSm90ILi2EN4cute5tupleIJNS5_1CILi1EEES8_S8_EEENS6_IJNS7_ILi64EEESA_SA_EEELi512ENS_6half_tEfNS_4arch4Sm90ELb1ELb0ELb0ELb0ELb1ELb0ELb0ELb0ELb0ELb1ELb1ELb0EEENS1_21CollectiveEpilogueFwdINS6_IJSA_NS7_ILi512EEESA_EEES9_SC_SE_Li256ELb0ELb1ELb1ELb0EEENS1_19SingleTileSchedulerILb0ELb1ELb1ELi64EEEEEEEEEvNT_6ParamsE --------------------------
	.section	.nv.info._ZN7cutlass13device_kernelIN5flash11enable_sm90INS1_16FlashAttnFwdSm90INS1_25CollectiveMainloopFwdSm90ILi2EN4cute5tupleIJNS5_1CILi1EEES8_S8_EEENS6_IJNS7_ILi64EEESA_SA_EEELi512ENS_6half_tEfNS_4arch4Sm90ELb1ELb0ELb0ELb0ELb1ELb0ELb0ELb0ELb0ELb1ELb1ELb0EEENS1_21CollectiveEpilogueFwdINS6_IJSA_NS7_ILi512EEESA_EEES9_SC_SE_Li256ELb0ELb1ELb1ELb0EEENS1_19SingleTileSchedulerILb0ELb1ELb1ELi64EEEEEEEEEvNT_6ParamsE,"",@"SHT_CUDA_INFO"
	.sectionflags	@""
	.align	4


	//----- nvinfo : EIATTR_CUDA_API_VERSION
	.align		4
        /*0000*/ 	.byte	0x04, 0x37
        /*0002*/ 	.short	(.L_264 - .L_263)
.L_263:
        /*0004*/ 	.word	0x00000082


	//----- nvinfo : EIATTR_KPARAM_INFO
	.align		4
.L_264:
        /*0008*/ 	.byte	0x04, 0x17
        /*000a*/ 	.short	(.L_266 - .L_265)
.L_265:
        /*000c*/ 	.word	0x00000000
        /*0010*/ 	.short	0x0000
        /*0012*/ 	.short	0x0000
        /*0014*/ 	.byte	0x00, 0xf0, 0x01, 0x28


	//----- nvinfo : EIATTR_SPARSE_MMA_MASK
	.align		4
.L_266:
        /*0018*/ 	.byte	0x03, 0x50
        /*001a*/ 	.short	0x0000


	//----- nvinfo : EIATTR_MAXREG_COUNT
	.align		4
        /*001c*/ 	.byte	0x03, 0x1b
        /*001e*/ 	.short	0x00a8


	//----- nvinfo : EIATTR_MERCURY_ISA_VERSION
	.align		4
        /*0020*/ 	.byte	0x03, 0x5f
        /*0022*/ 	.short	0x0101


	//----- nvinfo : EIATTR_VRC_CTA_INIT_COUNT
	.align		4
        /*0024*/ 	.byte	0x02, 0x4a
	.zero		1
	.zero		1


	//----- nvinfo : EIATTR_EXIT_INSTR_OFFSETS
	.align		4
        /*0028*/ 	.byte	0x04, 0x1c
        /*002a*/ 	.short	(.L_268 - .L_267)


	//   ....[0]....
.L_267:
        /*002c*/ 	.word	0x00000010


	//----- nvinfo : EIATTR_MAX_THREADS
	.align		4
.L_268:
        /*0030*/ 	.byte	0x04, 0x05
        /*0032*/ 	.short	(.L_270 - .L_269)
.L_269:
        /*0034*/ 	.word	0x00000180
        /*0038*/ 	.word	0x00000001
        /*003c*/ 	.word	0x00000001


	//----- nvinfo : EIATTR_CBANK_PARAM_SIZE
	.align		4
.L_270:
        /*0040*/ 	.byte	0x03, 0x19
        /*0042*/ 	.short	0x0a00


	//----- nvinfo : EIATTR_PARAM_CBANK
	.align		4
        /*0044*/ 	.byte	0x04, 0x0a
        /*0046*/ 	.short	(.L_272 - .L_271)
	.align		4
.L_271:
        /*0048*/ 	.word	index@(.nv.constant0._ZN7cutlass13device_kernelIN5flash11enable_sm90INS1_16FlashAttnFwdSm90INS1_25CollectiveMainloopFwdSm90ILi2EN4cute5tupleIJNS5_1CILi1EEES8_S8_EEENS6_IJNS7_ILi64EEESA_SA_EEELi512ENS_6half_tEfNS_4arch4Sm90ELb1ELb0ELb0ELb0ELb1ELb0ELb0ELb0ELb0ELb1ELb1ELb0EEENS1_21CollectiveEpilogueFwdINS6_IJSA_NS7_ILi512EEESA_EEES9_SC_SE_Li256ELb0ELb1ELb1ELb0EEENS1_19SingleTileSchedulerILb0ELb1ELb1ELi64EEEEEEEEEvNT_6ParamsE)
        /*004c*/ 	.short	0x0380
        /*004e*/ 	.short	0x0a00


	//----- nvinfo : EIATTR_SW_WAR
	.align		4
.L_272:
        /*0050*/ 	.byte	0x04, 0x36
        /*0052*/ 	.short	(.L_274 - .L_273)
.L_273:
        /*0054*/ 	.word	0x00000008
.L_274:


//--------------------- .nv.info._ZN7cutlass13device_kernelIN5flash11enable_sm90INS1_16FlashAttnFwdSm90INS1_25CollectiveMainloopFwdSm90ILi2EN4cute5tupleIJNS5_1CILi1EEES8_S8_EEENS6_IJNS7_ILi64EEESA_SA_EEELi512ENS_6half_tEfNS_4arch4Sm90ELb1ELb0ELb0ELb0ELb1ELb0ELb1ELb0ELb0ELb1ELb1ELb0EEENS1_21CollectiveEpilogueFwdINS6_IJSA_NS7_ILi512EEESA_EEES9_SC_SE_Li256ELb0ELb1ELb1ELb0EEENS1_19SingleTileSchedulerILb0ELb1ELb1ELi64EEEEEEEEEvNT_6ParamsE --------------------------
	.section	.nv.info._ZN7cutlass13device_kernelIN5flash11enable_sm90INS1_16FlashAttnFwdSm90INS1_25CollectiveMainloopFwdSm90ILi2EN4cute5tupleIJNS5_1CILi1EEES8_S8_EEENS6_IJNS7_ILi64EEESA_SA_EEELi512ENS_6half_tEfNS_4arch4Sm90ELb1ELb0ELb0ELb0ELb1ELb0ELb1ELb0ELb0ELb1ELb1ELb0EEENS1_21CollectiveEpilogueFwdINS6_IJSA_NS7_ILi512EEESA_EEES9_SC_SE_Li256ELb0ELb1ELb1ELb0EEENS1_19SingleTileSchedulerILb0ELb1ELb1ELi64EEEEEEEEEvNT_6ParamsE,"",@"SHT_CUDA_INFO"
	.sectionflags	@""
	.align	4


	//----- nvinfo : EIATTR_CUDA_API_VERSION
	.align		4
        /*0000*/ 	.byte	0x04, 0x37
        /*0002*/ 	.short	(.L_276 - .L_275)
.L_275:
        /*0004*/ 	.word	0x00000082


	//----- nvinfo : EIATTR_KPARAM_INFO
	.align		4
.L_276:
        /*0008*/ 	.byte	0x04, 0x17
        /*000a*/ 	.short	(.L_278 - .L_277)
.L_277:
        /*000c*/ 	.word	0x00000000
        /*0010*/ 	.short	0x0000
        /*0012*/ 	.short	0x0000
        /*0014*/ 	.byte	0x00, 0xf0, 0x01, 0x2c


	//----- nvinfo : EIATTR_SPARSE_MMA_MASK
	.align		4
.L_278:
        /*0018*/ 	.byte	0x03, 0x50
        /*001a*/ 	.short	0x0000


	//----- nvinfo : EIATTR_MAXREG_COUNT
	.align		4
        /*001c*/ 	.byte	0x03, 0x1b
        /*001e*/ 	.short	0x00a8


	//----- nvinfo : EIATTR_MERCURY_ISA_VERSION
	.align		4
        /*0020*/ 	.byte	0x03, 0x5f
        /*0022*/ 	.short	0x0101


	//----- nvinfo : EIATTR_VRC_CTA_INIT_COUNT
	.align		4
        /*0024*/ 	.byte	0x02, 0x4a
	.zero		1
	.zero		1


	//----- nvinfo : EIATTR_EXIT_INSTR_OFFSETS
	.align		4
        /*0028*/ 	.byte	0x04, 0x1c
        /*002a*/ 	.short	(.L_280 - .L_279)


	//   ....[0]....
.L_279:
        /*002c*/ 	.word	0x00000010


	//----- nvinfo : EIATTR_MAX_THREADS
	.align		4
.L_280:
        /*0030*/ 	.byte	0x04, 0x05
        /*0032*/ 	.short	(.L_282 - .L_281)
.L_281:
        /*0034*/ 	.word	0x00000180
        /*0038*/ 	.word	0x00000001
        /*003c*/ 	.word	0x00000001


	//----- nvinfo : EIATTR_CBANK_PARAM_SIZE
	.align		4
.L_282:
        /*0040*/ 	.byte	0x03, 0x19
        /*0042*/ 	.short	0x0b00


	//----- nvinfo : EIATTR_PARAM_CBANK
	.align		4
        /*0044*/ 	.byte	0x04, 0x0a
        /*0046*/ 	.short	(.L_284 - .L_283)
	.align		4
.L_283:
        /*0048*/ 	.word	index@(.nv.constant0._ZN7cutlass13device_kernelIN5flash11enable_sm90INS1_16FlashAttnFwdSm90INS1_25CollectiveMainloopFwdSm90ILi2EN4cute5tupleIJNS5_1CILi1EEES8_S8_EEENS6_IJNS7_ILi64EEESA_SA_EEELi512ENS_6half_tEfNS_4arch4Sm90ELb1ELb0ELb0ELb0ELb1ELb0ELb1ELb0ELb0ELb1ELb1ELb0EEENS1_21CollectiveEpilogueFwdINS6_IJSA_NS7_ILi512EEESA_EEES9_SC_SE_Li256ELb0ELb1ELb1ELb0EEENS1_19SingleTileSchedulerILb0ELb1ELb1ELi64EEEEEEEEEvNT_6ParamsE)
        /*004c*/ 	.short	0x0380
        /*004e*/ 	.short	0x0b00


	//----- nvinfo : EIATTR_SW_WAR
	.align		4
.L_284:
        /*0050*/ 	.byte	0x04, 0x36
        /*0052*/ 	.short	(.L_286 - .L_285)
.L_285:
        /*0054*/ 	.word	0x00000008
.L_286:


//--------------------- .nv.info._ZN7cutlass13device_kernelIN5flash11enable_sm90INS1_16FlashAttnFwdSm90INS1_25CollectiveMainloopFwdSm90ILi2EN4cute5tupleIJNS5_1CILi1EEES8_S8_EEENS6_IJNS7_ILi64EEESA_SA_EEELi512ENS_6half_tEfNS_4arch4Sm90ELb1ELb0ELb0ELb1ELb1ELb0ELb0ELb0ELb0ELb1ELb1ELb0EEENS1_21CollectiveEpilogueFwdINS6_IJSA_NS7_ILi512EEESA_EEES9_SC_SE_Li256ELb1ELb1ELb1ELb0EEENS1_36VarlenDynamicPersistentTileSchedulerILi64ELi64ELi256ELi128ELb1ELb1ELb1ELb1ELb1ELb1EEEEEEEEEvNT_6ParamsE --------------------------
	.section	.nv.info._ZN7cutlass13device_kernelIN5flash11enable_sm90INS1_16FlashAttnFwdSm90INS1_25CollectiveMainloopFwdSm90ILi2EN4cute5tupleIJNS5_1CILi1EEES8_S8_EEENS6_IJNS7_ILi64EEESA_SA_EEELi512ENS_6half_tEfNS_4arch4Sm90ELb1ELb0ELb0ELb1ELb1ELb0ELb0ELb0ELb0ELb1ELb1ELb0EEENS1_21CollectiveEpilogueFwdINS6_IJSA_NS7_ILi512EEESA_EEES9_SC_SE_Li256ELb1ELb1ELb1ELb0EEENS1_36VarlenDynamicPersistentTileSchedulerILi64ELi64ELi256ELi128ELb1ELb1ELb1ELb1ELb1ELb1EEEEEEEEEvNT_6ParamsE,"",@"SHT_CUDA_INFO"
	.sectionflags	@""
	.align	4


	//----- nvinfo : EIATTR_CUDA_API_VERSION
	.align		4
        /*0000*/ 	.byte	0x04, 0x37
        /*0002*/ 	.short	(.L_288 - .L_287)
.L_287:
        /*0004*/ 	.word	0x00000082


	//----- nvinfo : EIATTR_KPARAM_INFO
	.align		4
.L_288:
        /*0008*/ 	.byte	0x04, 0x17
        /*000a*/ 	.short	(.L_290 - .L_289)
.L_289:
        /*000c*/ 	.word	0x00000000
        /*0010*/ 	.short	0x0000
        /*0012*/ 	.short	0x0000
        /*0014*/ 	.byte	0x00, 0xf0, 0x01, 0x2a


	//----- nvinfo : EIATTR_SPARSE_MMA_MASK
	.align		4
.L_290:
        /*0018*/ 	.byte	0x03, 0x50
        /*001a*/ 	.short	0x0000


	//----- nvinfo : EIATTR_MAXREG_COUNT
	.align		4
        /*001c*/ 	.byte	0x03, 0x1b
        /*001e*/ 	.short	0x00a8


	//----- nvinfo : EIATTR_MERCURY_ISA_VERSION
	.align		4
        /*0020*/ 	.byte	0x03, 0x5f
        /*0022*/ 	.short	0x0101


	//----- nvinfo : EIATTR_VRC_CTA_INIT_COUNT
	.align		4
        /*0024*/ 	.byte	0x02, 0x4a
	.zero		1
	.zero		1


	//----- nvinfo : EIATTR_EXIT_INSTR_OFFSETS
	.align		4
        /*0028*/ 	.byte	0x04, 0x1c
        /*002a*/ 	.short	(.L_292 - .L_291)


	//   ....[0]....
.L_291:
        /*002c*/ 	.word	0x00000010


	//----- nvinfo : EIATTR_MAX_THREADS
	.align		4
.L_292:
        /*0030*/ 	.byte	0x04, 0x05
        /*0032*/ 	.short	(.L_294 - .L_293)
.L_293:
        /*0034*/ 	.word	0x00000180
        /*0038*/ 	.word	0x00000001
        /*003c*/ 	.word	0x00000001


	//----- nvinfo : EIATTR_CBANK_PARAM_SIZE
	.align		4
.L_294:
        /*0040*/ 	.byte	0x03, 0x19
        /*0042*/ 	.short	0x0a80


	//----- nvinfo : EIATTR_PARAM_CBANK
	.align		4
        /*0044*/ 	.byte	0x04, 0x0a
        /*0046*/ 	.short	(.L_296 - .L_295)
	.align		4
.L_295:
        /*0048*/ 	.word	index@(.nv.constant0._ZN7cutlass13device_kernelIN5flash11enable_sm90INS1_16FlashAttnFwdSm90INS1_25CollectiveMainloopFwdSm90ILi2EN4cute5tupleIJNS5_1CILi1EEES8_S8_EEENS6_IJNS7_ILi64EEESA_SA_EEELi512ENS_6half_tEfNS_4arch4Sm90ELb1ELb0ELb0ELb1ELb1ELb0ELb0ELb0ELb0ELb1ELb1ELb0EEENS1_21CollectiveEpilogueFwdINS6_IJSA_NS7_ILi512EEESA_EEES9_SC_SE_Li256ELb1ELb1ELb1ELb0EEENS1_36VarlenDynamicPersistentTileSchedulerILi64ELi64ELi256ELi128ELb1ELb1ELb1ELb1ELb1ELb1EEEEEEEEEvNT_6ParamsE)
        /*004c*/ 	.short	0x0380
        /*004e*/ 	.short	0x0a80


	//----- nvinfo : EIATTR_SW_WAR
	.align		4
.L_296:
        /*0050*/ 	.byte	0x04, 0x36
        /*0052*/ 	.short	(.L_298 - .L_297)
.L_297:
        /*0054*/ 	.word	0x00000008
.L_298:


//--------------------- .nv.info._ZN7cutlass13device_kernelIN5flash11enable_sm90INS1_16FlashAttnFwdSm90INS1_25CollectiveMainloopFwdSm90ILi2EN4cute5tupleIJNS5_1CILi1EEES8_S8_EEENS6_IJNS7_ILi64EEESA_SA_EEELi512ENS_6half_tEfNS_4arch4Sm90ELb1ELb0ELb0ELb1ELb1ELb1ELb0ELb0ELb0ELb1ELb1ELb0EEENS1_21CollectiveEpilogueFwdINS6_IJSA_NS7_ILi512EEESA_EEES9_SC_SE_Li256ELb1ELb1ELb1ELb0EEENS1_36VarlenDynamicPersistentTileSchedulerILi64ELi64ELi256ELi128ELb1ELb1ELb1ELb1ELb1ELb1EEEEEEEEEvNT_6ParamsE --------------------------
	.section	.nv.info._ZN7cutlass13device_kernelIN5flash11enable_sm90INS1_16FlashAttnFwdSm90INS1_25CollectiveMainloopFwdSm90ILi2EN4cute5tupleIJNS5_1CILi1EEES8_S8_EEENS6_IJNS7_ILi64EEESA_SA_EEELi512ENS_6half_tEfNS_4arch4Sm90ELb1ELb0ELb0ELb1ELb1ELb1ELb0ELb0ELb0ELb1ELb1ELb0EEENS1_21CollectiveEpilogueFwdINS6_IJSA_NS7_ILi512EEESA_EEES9_SC_SE_Li256ELb1ELb1ELb1ELb0EEENS1_36VarlenDynamicPersistentTileSchedulerILi64ELi64ELi256ELi128ELb1ELb1ELb1ELb1ELb1ELb1EEEEEEEEEvNT_6ParamsE,"",@"SHT_CUDA_INFO"
	.sectionflags	@""
	.align	4


	//----- nvinfo : EIATTR_CUDA_API_VERSION
	.align		4
        /*0000*/ 	.byte	0x04, 0x37
        /*0002*/ 	.short	(.L_300 - .L_299)
.L_299:
        /*0004*/ 	.word	0x00000082


	//----- nvinfo : EIATTR_KPARAM_INFO
	.align		4
.L_300:
        /*0008*/ 	.byte	0x04, 0x17
        /*000a*/ 	.short	(.L_302 - .L_301)
.L_301:
        /*000c*/ 	.word	0x00000000
        /*0010*/ 	.short	0x0000
        /*0012*/ 	.short	0x0000
        /*0014*/ 	.byte	0x00, 0xf0, 0x01, 0x2a


	//----- nvinfo : EIATTR_SPARSE_MMA_MASK
	.align		4
.L_302:
        /*0018*/ 	.byte	0x03, 0x50
        /*001a*/ 	.short	0x0000


	//----- nvinfo : EIATTR_MAXREG_COUNT
	.align		4
        /*001c*/ 	.byte	0x03, 0x1b
        /*001e*/ 	.short	0x00a8


	//----- nvinfo : EIATTR_MERCURY_ISA_VERSION
	.align		4
        /*0020*/ 	.byte	0x03, 0x5f
        /*0022*/ 	.short	0x0101


	//----- nvinfo : EIATTR_VRC_CTA_INIT_COUNT
	.align		4
        /*0024*/ 	.byte	0x02, 0x4a
	.zero		1
	.zero		1


	//----- nvinfo : EIATTR_EXIT_INSTR_OFFSETS
	.align		4
        /*0028*/ 	.byte	0x04, 0x1c
        /*002a*/ 	.short	(.L_304 - .L_303)


	//   ....[0]....
.L_303:
        /*002c*/ 	.word	0x00000010


	//----- nvinfo : EIATTR_MAX_THREADS
	.align		4
.L_304:
        /*0030*/ 	.byte	0x04, 0x05
        /*0032*/ 	.short	(.L_306 - .L_305)
.L_305:
        /*0034*/ 	.word	0x00000180
        /*0038*/ 	.word	0x00000001
        /*003c*/ 	.word	0x00000001


	//----- nvinfo : EIATTR_CBANK_PARAM_SIZE
	.align		4
.L_306:
        /*0040*/ 	.byte	0x03, 0x19
        /*0042*/ 	.short	0x0a80


	//----- nvinfo : EIATTR_PARAM_CBANK
	.align		4
        /*0044*/ 	.byte	0x04, 0x0a
        /*0046*/ 	.short	(.L_308 - .L_307)
	.align		4
.L_307:
        /*0048*/ 	.word	index@(.nv.constant0._ZN7cutlass13device_kernelIN5flash11enable_sm90INS1_16FlashAttnFwdSm90INS1_25CollectiveMainloopFwdSm90ILi2EN4cute5tupleIJNS5_1CILi1EEES8_S8_EEENS6_IJNS7_ILi64EEESA_SA_EEELi512ENS_6half_tEfNS_4arch4Sm90ELb1ELb0ELb0ELb1ELb1ELb1ELb0ELb0ELb0ELb1ELb1ELb0EEENS1_21CollectiveEpilogueFwdINS6_IJSA_NS7_ILi512EEESA_EEES9_SC_SE_Li256ELb1ELb1ELb1ELb0EEENS1_36VarlenDynamicPersistentTileSchedulerILi64ELi64ELi256ELi128ELb1ELb1ELb1ELb1ELb1ELb1EEEEEEEEEvNT_6ParamsE)
        /*004c*/ 	.short	0x0380
        /*004e*/ 	.short	0x0a80


	//----- nvinfo : EIATTR_SW_WAR
	.align		4
.L_308:
        /*0050*/ 	.byte	0x04, 0x36
        /*0052*/ 	.short	(.L_310 - .L_309)
.L_309:
        /*0054*/ 	.word	0x00000008
.L_310:


//--------------------- .nv.info._ZN7cutlass13device_kernelIN5flash11enable_sm90INS1_16FlashAttnFwdSm90INS1_25CollectiveMainloopFwdSm90ILi2EN4cute5tupleIJNS5_1CILi1EEES8_S8_EEENS6_IJNS7_ILi64EEESA_SA_EEELi512ENS_6half_tEfNS_4arch4Sm90ELb1ELb0ELb0ELb1ELb1ELb0ELb1ELb0ELb0ELb1ELb1ELb0EEENS1_21CollectiveEpilogueFwdINS6_IJSA_NS7_ILi512EEESA_EEES9_SC_SE_Li256ELb1ELb1ELb1ELb0EEENS1_36VarlenDynamicPersistentTileSchedulerILi64ELi64ELi256ELi128ELb1ELb1ELb1ELb1ELb1ELb1EEEEEEEEEvNT_6ParamsE --------------------------
	.section	.nv.info._ZN7cutlass13device_kernelIN5flash11enable_sm90INS1_16FlashAttnFwdSm90INS1_25CollectiveMainloopFwdSm90ILi2EN4cute5tupleIJNS5_1CILi1EEES8_S8_EEENS6_IJNS7_ILi64EEESA_SA_EEELi512ENS_6half_tEfNS_4arch4Sm90ELb1ELb0ELb0ELb1ELb1ELb0ELb1ELb0ELb0ELb1ELb1ELb0EEENS1_21CollectiveEpilogueFwdINS6_IJSA_NS7_ILi512EEESA_EEES9_SC_SE_Li256ELb1ELb1ELb1ELb0EEENS1_36VarlenDynamicPersistentTileSchedulerILi64ELi64ELi256ELi128ELb1ELb1ELb1ELb1ELb1ELb1EEEEEEEEEvNT_6ParamsE,"",@"SHT_CUDA_INFO"
	.sectionflags	@""
	.align	4


	//----- nvinfo : EIATTR_CUDA_API_VERSION
	.align		4
        /*0000*/ 	.byte	0x04, 0x37
        /*0002*/ 	.short	(.L_312 - .L_311)
.L_311:
        /*0004*/ 	.word	0x00000082


	//----- nvinfo : EIATTR_KPARAM_INFO
	.align		4
.L_312:
        /*0008*/ 	.byte	0x04, 0x17
        /*000a*/ 	.short	(.L_314 - .L_313)
.L_313:
        /*000c*/ 	.word	0x00000000
        /*0010*/ 	.short	0x0000
        /*0012*/ 	.short	0x0000
        /*0014*/ 	.byte	0x00, 0xf0, 0x01, 0x2e


	//----- nvinfo : EIATTR_SPARSE_MMA_MASK
	.align		4
.L_314:
        /*0018*/ 	.byte	0x03, 0x50
        /*001a*/ 	.short	0x0000


	//----- nvinfo : EIATTR_MAXREG_COUNT
	.align		4
        /*001c*/ 	.byte	0x03, 0x1b
        /*001e*/ 	.short	0x00a8


	//----- nvinfo : EIATTR_MERCURY_ISA_VERSION
	.align		4
        /*0020*/ 	.byte	0x03, 0x5f
        /*0022*/ 	.short	0x0101


	//----- nvinfo : EIATTR_VRC_CTA_INIT_COUNT
	.align		4
        /*0024*/ 	.byte	0x02, 0x4a
	.zero		1
	.zero		1


	//----- nvinfo : EIATTR_EXIT_INSTR_OFFSETS
	.align		4
        /*0028*/ 	.byte	0x04, 0x1c
        /*002a*/ 	.short	(.L_316 - .L_315)


	//   ....[0]....
.L_315:
        /*002c*/ 	.word	0x00000010


	//----- nvinfo : EIATTR_MAX_THREADS
	.align		4
.L_316:
        /*0030*/ 	.byte	0x04, 0x05
        /*0032*/ 	.short	(.L_318 - .L_317)
.L_317:
        /*0034*/ 	.word	0x00000180
        /*0038*/ 	.word	0x00000001
        /*003c*/ 	.word	0x00000001


	//----- nvinfo : EIATTR_CBANK_PARAM_SIZE
	.align		4
.L_318:
        /*0040*/ 	.byte	0x03, 0x19
        /*0042*/ 	.short	0x0b80


	//----- nvinfo : EIATTR_PARAM_CBANK
	.align		4
        /*0044*/ 	.byte	0x04, 0x0a
        /*0046*/ 	.short	(.L_320 - .L_319)
	.align		4
.L_319:
        /*0048*/ 	.word	index@(.nv.constant0._ZN7cutlass13device_kernelIN5flash11enable_sm90INS1_16FlashAttnFwdSm90INS1_25CollectiveMainloopFwdSm90ILi2EN4cute5tupleIJNS5_1CILi1EEES8_S8_EEENS6_IJNS7_ILi64EEESA_SA_EEELi512ENS_6half_tEfNS_4arch4Sm90ELb1ELb0ELb0ELb1ELb1ELb0ELb1ELb0ELb0ELb1ELb1ELb0EEENS1_21CollectiveEpilogueFwdINS6_IJSA_NS7_ILi512EEESA_EEES9_SC_SE_Li256ELb1ELb1ELb1ELb0EEENS1_36VarlenDynamicPersistentTileSchedulerILi64ELi64ELi256ELi128ELb1ELb1ELb1ELb1ELb1ELb1EEEEEEEEEvNT_6ParamsE)
        /*004c*/ 	.short	0x0380
        /*004e*/ 	.short	0x0b80


	//----- nvinfo : EIATTR_SW_WAR
	.align		4
.L_320:
        /*0050*/ 	.byte	0x04, 0x36
        /*0052*/ 	.short	(.L_322 - .L_321)
.L_321:
        /*0054*/ 	.word	0x00000008
.L_322:


//--------------------- .nv.info._ZN7cutlass13device_kernelIN5flash11enable_sm90INS1_16FlashAttnFwdSm90INS1_25CollectiveMainloopFwdSm90ILi2EN4cute5tupleIJNS5_1CILi1EEES8_S8_EEENS6_IJNS7_ILi64EEESA_SA_EEELi512ENS_6half_tEfNS_4arch4Sm90ELb1ELb0ELb0ELb1ELb1ELb1ELb1ELb0ELb0ELb1ELb1ELb0EEENS1_21CollectiveEpilogueFwdINS6_IJSA_NS7_ILi512EEESA_EEES9_SC_SE_Li256ELb1ELb1ELb1ELb0EEENS1_36VarlenDynamicPersistentTileSchedulerILi64ELi64ELi256ELi128ELb1ELb1ELb1ELb1ELb1ELb1EEEEEEEEEvNT_6ParamsE --------------------------
	.section	.nv.info._ZN7cutlass13device_kernelIN5flash11enable_sm90INS1_16FlashAttnFwdSm90INS1_25CollectiveMainloopFwdSm90ILi2EN4cute5tupleIJNS5_1CILi1EEES8_S8_EEENS6_IJNS7_ILi64EEESA_SA_EEELi512ENS_6half_tEfNS_4arch4Sm90ELb1ELb0ELb0ELb1ELb1ELb1ELb1ELb0ELb0ELb1ELb1ELb0EEENS1_21CollectiveEpilogueFwdINS6_IJSA_NS7_ILi512EEESA_EEES9_SC_SE_Li256ELb1ELb1ELb1ELb0EEENS1_36VarlenDynamicPersistentTileSchedulerILi64ELi64ELi256ELi128ELb1ELb1ELb1ELb1ELb1ELb1EEEEEEEEEvNT_6ParamsE,"",@"SHT_CUDA_INFO"
	.sectionflags	@""
	.align	4


	//----- nvinfo : EIATTR_CUDA_API_VERSION
	.align		4
        /*0000*/ 	.byte	0x04, 0x37
        /*0002*/ 	.short	(.L_324 - .L_323)
.L_323:
        /*0004*/ 	.word	0x00000082


	//----- nvinfo : EIATTR_KPARAM_INFO
	.align		4
.L_324:
        /*0008*/ 	.byte	0x04, 0x17
        /*000a*/ 	.short	(.L_326 - .L_325)
.L_325:
        /*000c*/ 	.word	0x00000000
        /*0010*/ 	.short	0x0000
        /*0012*/ 	.short	0x0000
        /*0014*/ 	.byte	0x00, 0xf0, 0x01, 0x2e


	//----- nvinfo : EIATTR_SPARSE_MMA_MASK
	.align		4
.L_326:
        /*0018*/ 	.byte	0x03, 0x50
        /*001a*/ 	.short	0x0000


	//----- nvinfo : EIATTR_MAXREG_COUNT
	.align		4
        /*001c*/ 	.byte	0x03, 0x1b
        /*001e*/ 	.short	0x00a8


	//----- nvinfo : EIATTR_MERCURY_ISA_VERSION
	.align		4
        /*0020*/ 	.byte	0x03, 0x5f
        /*0022*/ 	.short	0x0101


	//----- nvinfo : EIATTR_VRC_CTA_INIT_COUNT
	.align		4
        /*0024*/ 	.byte	0x02, 0x4a
	.zero		1
	.zero		1


	//----- nvinfo : EIATTR_EXIT_INSTR_OFFSETS
	.align		4
        /*0028*/ 	.byte	0x04, 0x1c
        /*002a*/ 	.short	(.L_328 - .L_327)


	//   ....[0]....
.L_327:
        /*002c*/ 	.word	0x00000010


	//----- nvinfo : EIATTR_MAX_THREADS
	.align		4
.L_328:
        /*0030*/ 	.byte	0x04, 0x05
        /*0032*/ 	.short	(.L_330 - .L_329)
.L_329:
        /*0034*/ 	.word	0x00000180
        /*0038*/ 	.word	0x00000001
        /*003c*/ 	.word	0x00000001


	//----- nvinfo : EIATTR_CBANK_PARAM_SIZE
	.align		4
.L_330:
        /*0040*/ 	.byte	0x03, 0x19
        /*0042*/ 	.short	0x0b80


	//----- nvinfo : EIATTR_PARAM_CBANK
	.align		4
        /*0044*/ 	.byte	0x04, 0x0a
        /*0046*/ 	.short	(.L_332 - .L_331)
	.align		4
.L_331:
        /*0048*/ 	.word	index@(.nv.constant0._ZN7cutlass13device_kernelIN5flash11enable_sm90INS1_16FlashAttnFwdSm90INS1_25CollectiveMainloopFwdSm90ILi2EN4cute5tupleIJNS5_1CILi1EEES8_S8_EEENS6_IJNS7_ILi64EEESA_SA_EEELi512ENS_6half_tEfNS_4arch4Sm90ELb1ELb0ELb0ELb1ELb1ELb1ELb1ELb0ELb0ELb1ELb1ELb0EEENS1_21CollectiveEpilogueFwdINS6_IJSA_NS7_ILi512EEESA_EEES9_SC_SE_Li256ELb1ELb1ELb1ELb0EEENS1_36VarlenDynamicPersistentTileSchedulerILi64ELi64ELi256ELi128ELb1ELb1ELb1ELb1ELb1ELb1EEEEEEEEEvNT_6ParamsE)
        /*004c*/ 	.short	0x0380
        /*004e*/ 	.short	0x0b80


	//----- nvinfo : EIATTR_SW_WAR
	.align		4
.L_332:
        /*0050*/ 	.byte	0x04, 0x36
        /*0052*/ 	.short	(.L_334 - .L_333)
.L_333:
        /*0054*/ 	.word	0x00000008
.L_334:


//--------------------- .nv.callgraph             --------------------------
	.section	.nv.callgraph,"",@"SHT_CUDA_CALLGRAPH"
	.align	4
	.sectionentsize	8
	.align		4
        /*0000*/ 	.word	0x00000000
	.align		4
        /*0004*/ 	.word	0xffffffff
	.align		4
        /*0008*/ 	.word	0x00000000
	.align		4
        /*000c*/ 	.word	0xfffffffe
	.align		4
        /*0010*/ 	.word	0x00000000
	.align		4
        /*0014*/ 	.word	0xfffffffd
	.align		4
        /*0018*/ 	.word	0x00000000
	.align		4
        /*001c*/ 	.word	0xfffffffc


//--------------------- .nv.constant4             --------------------------
	.section	.nv.constant4,"a",@progbits
	.align	8
	.align		8
.nv.constant4:
        /*0000*/ 	.dword	_ZN81_INTERNAL_65ba9eb4_45_flash_fwd_hdim64_512_fp16_paged_split_sm90_cu_49158569_33714cuda3std3__45__cpo5beginE
	.align		8
        /*0008*/ 	.dword	_ZN81_INTERNAL_65ba9eb4_45_flash_fwd_hdim64_512_fp16_paged_split_sm90_cu_49158569_33714cuda3std3__45__cpo3endE
	.align		8
        /*0010*/ 	.dword	_ZN81_INTERNAL_65ba9eb4_45_flash_fwd_hdim64_512_fp16_paged_split_sm90_cu_49158569_33714cuda3std3__45__cpo6cbeginE
	.align		8
        /*0018*/ 	.dword	_ZN81_INTERNAL_65ba9eb4_45_flash_fwd_hdim64_512_fp16_paged_split_sm90_cu_49158569_33714cuda3std3__45__cpo4cendE
	.align		8
        /*0020*/ 	.dword	_ZN81_INTERNAL_65ba9eb4_45_flash_fwd_hdim64_512_fp16_paged_split_sm90_cu_49158569_33714cuda3std3__483_GLOBAL__N__65ba9eb4_45_flash_fwd_hdim64_512_fp16_paged_split_sm90_cu_49158569_33716ignoreE
	.align		8
        /*0028*/ 	.dword	_ZN81_INTERNAL_65ba9eb4_45_flash_fwd_hdim64_512_fp16_paged_split_sm90_cu_49158569_33714cuda3std3__419piecewise_constructE
	.align		8
        /*0030*/ 	.dword	_ZN81_INTERNAL_65ba9eb4_45_flash_fwd_hdim64_512_fp16_paged_split_sm90_cu_49158569_33714cuda3std3__48in_placeE
	.align		8
        /*0038*/ 	.dword	_ZN81_INTERNAL_65ba9eb4_45_flash_fwd_hdim64_512_fp16_paged_split_sm90_cu_49158569_33714cuda3std6ranges3__45__cpo4swapE
	.align		8
        /*0040*/ 	.dword	_ZN81_INTERNAL_65ba9eb4_45_flash_fwd_hdim64_512_fp16_paged_split_sm90_cu_49158569_33714cuda3std6ranges3__45__cpo9iter_moveE
	.align		8
        /*0048*/ 	.dword	_ZN81_INTERNAL_65ba9eb4_45_flash_fwd_hdim64_512_fp16_paged_split_sm90_cu_49158569_33714cute7productE
	.align		8
        /*0050*/ 	.dword	_ZN81_INTERNAL_65ba9eb4_45_flash_fwd_hdim64_512_fp16_paged_split_sm90_cu_49158569_33714cute1_E


//--------------------- .text._ZN7cutlass13device_kernelIN5flash11enable_sm90INS1_16FlashAttnFwdSm90INS1_25CollectiveMainloopFwdSm90ILi2EN4cute5tupleIJNS5_1CILi1EEES8_S8_EEENS6_IJNS7_ILi64EEESA_SA_EEELi512ENS_6half_tEfNS_4arch4Sm90ELb0ELb0ELb0ELb0ELb1ELb0ELb0ELb0ELb0ELb1ELb1ELb0EEENS1_21CollectiveEpilogueFwdINS6_IJSA_NS7_ILi512EEESA_EEES9_SC_SE_Li256ELb0ELb1ELb1ELb0EEENS1_19SingleTileSchedulerILb0ELb1ELb1ELi64EEEEEEEEEvNT_6ParamsE --------------------------
	.section	.text._ZN7cutlass13device_kernelIN5flash11enable_sm90INS1_16FlashAttnFwdSm90INS1_25CollectiveMainloopFwdSm90ILi2EN4cute5tupleIJNS5_1CILi1EEES8_S8_EEENS6_IJNS7_ILi64EEESA_SA_EEELi512ENS_6half_tEfNS_4arch4Sm90ELb0ELb0ELb0ELb0ELb1ELb0ELb0ELb0ELb0ELb1ELb1ELb0EEENS1_21CollectiveEpilogueFwdINS6_IJSA_NS7_ILi512EEESA_EEES9_SC_SE_Li256ELb0ELb1ELb1ELb0EEENS1_19SingleTileSchedulerILb0ELb1ELb1ELi64EEEEEEEEEvNT_6ParamsE,"ax",@progbits
	.align	128
.text._ZN7cutlass13device_kernelIN5flash11enable_sm90INS1_16FlashAttnFwdSm90INS1_25CollectiveMainloopFwdSm90ILi2EN4cute5tupleIJNS5_1CILi1EEES8_S8_EEENS6_IJNS7_ILi64EEESA_SA_EEELi512ENS_6half_tEfNS_4arch4Sm90ELb0ELb0ELb0ELb0ELb1ELb0ELb0ELb0ELb0ELb1ELb1ELb0EEENS1_21CollectiveEpilogueFwdINS6_IJSA_NS7_ILi512EEESA_EEES9_SC_SE_Li256ELb0ELb1ELb1ELb0EEENS1_19SingleTileSchedulerILb0ELb1ELb1ELi64EEEEEEEEEvNT_6ParamsE:
        .type           _ZN7cutlass13device_kernelIN5flash11enable_sm90INS1_16FlashAttnFwdSm90INS1_25CollectiveMainloopFwdSm90ILi2EN4cute5tupleIJNS5_1CILi1EEES8_S8_EEENS6_IJNS7_ILi64EEESA_SA_EEELi512ENS_6half_tEfNS_4arch4Sm90ELb0ELb0ELb0ELb0ELb1ELb0ELb0ELb0ELb0ELb1ELb1ELb0EEENS1_21CollectiveEpilogueFwdINS6_IJSA_NS7_ILi512EEESA_EEES9_SC_SE_Li256ELb0ELb1ELb1ELb0EEENS1_19SingleTileSchedulerILb0ELb1ELb1ELi64EEEEEEEEEvNT_6ParamsE,@function
        .size           _ZN7cutlass13device_kernelIN5flash11enable_sm90INS1_16FlashAttnFwdSm90INS1_25CollectiveMainloopFwdSm90ILi2EN4cute5tupleIJNS5_1CILi1EEES8_S8_EEENS6_IJNS7_ILi64EEESA_SA_EEELi512ENS_6half_tEfNS_4arch4Sm90ELb0ELb0ELb0ELb0ELb1ELb0ELb0ELb0ELb0ELb1ELb1ELb0EEENS1_21CollectiveEpilogueFwdINS6_IJSA_NS7_ILi512EEESA_EEES9_SC_SE_Li256ELb0ELb1ELb1ELb0EEENS1_19SingleTileSchedulerILb0ELb1ELb1ELi64EEEEEEEEEvNT_6ParamsE,(.L_x_18 - _ZN7cutlass13device_kernelIN5flash11enable_sm90INS1_16FlashAttnFwdSm90INS1_25CollectiveMainloopFwdSm90ILi2EN4cute5tupleIJNS5_1CILi1EEES8_S8_EEENS6_IJNS7_ILi64EEESA_SA_EEELi512ENS_6half_tEfNS_4arch4Sm90ELb0ELb0ELb0ELb0ELb1ELb0ELb0ELb0ELb0ELb1ELb1ELb0EEENS1_21CollectiveEpilogueFwdINS6_IJSA_NS7_ILi512EEESA_EEES9_SC_SE_Li256ELb0ELb1ELb1ELb0EEENS1_19SingleTileSchedulerILb0ELb1ELb1ELi64EEEEEEEEEvNT_6ParamsE)
        .other          _ZN7cutlass13device_kernelIN5flash11enable_sm90INS1_16FlashAttnFwdSm90INS1_25CollectiveMainloopFwdSm90ILi2EN4cute5tupleIJNS5_1CILi1EEES8_S8_EEENS6_IJNS7_ILi64EEESA_SA_EEELi512ENS_6half_tEfNS_4arch4Sm90ELb0ELb0ELb0ELb0ELb1ELb0ELb0ELb0ELb0ELb1ELb1ELb0EEENS1_21CollectiveEpilogueFwdINS6_IJSA_NS7_ILi512EEESA_EEES9_SC_SE_Li256ELb0ELb1ELb1ELb0EEENS1_19SingleTileSchedulerILb0ELb1ELb1ELi64EEEEEEEEEvNT_6ParamsE,@"STO_CUDA_ENTRY STV_DEFAULT"
_ZN7cutlass13device_kernelIN5flash11enable_sm90INS1_16FlashAttnFwdSm90INS1_25CollectiveMainloopFwdSm90ILi2EN4cute5tupleIJNS5_1CILi1EEES8_S8_EEENS6_IJNS7_ILi64EEESA_SA_EEELi512ENS_6half_tEfNS_4arch4Sm90ELb0ELb0ELb0ELb0ELb1ELb0ELb0ELb0ELb0ELb1ELb1ELb0EEENS1_21CollectiveEpilogueFwdINS6_IJSA_NS7_ILi512EEESA_EEES9_SC_SE_Li256ELb0ELb1ELb1ELb0EEENS1_19SingleTileSchedulerILb0ELb1ELb1ELi64EEEEEEEEEvNT_6ParamsE:
[----:B------:R-:W-:Y:S01]  /*0000*/  LDC R1, c[0x0][0x37c] ;  /* 0x0000df00ff017b82 */ /* 0x000fe20000000800 */
[----:B------:R-:W-:Y:S05]  /*0010*/  EXIT ;  /* 0x000000000000794d */ /* 0x000fea0003800000 */
.L_x_0:
[----:B------:R-:W-:-:S00]  /*0020*/  BRA `(.L_x_0) ;  /* 0xfffffffc00fc7947 */ /* 0x000fc0000383ffff */
[----:B------:R-:W-:-:S00]  /*0030*/  NOP ;  /* 0x0000000000007918 */ /* 0x000fc00000000000 */
        /* <DEDUP_REMOVED lines=12> */
.L_x_18:


//--------------------- .text._ZN7cutlass13device_kernelIN5flash11enable_sm90INS1_16FlashAttnFwdSm90INS1_25CollectiveMainloopFwdSm90ILi2EN4cute5tupleIJNS5_1CILi1EEES8_S8_EEENS6_IJNS7_ILi64EEESA_SA_EEELi512ENS_6half_tEfNS_4arch4Sm90ELb0ELb0ELb0ELb0ELb1ELb0ELb1ELb0ELb0ELb1ELb1ELb0EEENS1_21CollectiveEpilogueFwdINS6_IJSA_NS7_ILi512EEESA_EEES9_SC_SE_Li256ELb0ELb1ELb1ELb0EEENS1_19SingleTileSchedulerILb0ELb1ELb1ELi64EEEEEEEEEvNT_6ParamsE --------------------------
	.section	.text._ZN7cutlass13device_kernelIN5flash11enable_sm90INS1_16FlashAttnFwdSm90INS1_25CollectiveMainloopFwdSm90ILi2EN4cute5tupleIJNS5_1CILi1EEES8_S8_EEENS6_IJNS7_ILi64EEESA_SA_EEELi512ENS_6half_tEfNS_4arch4Sm90ELb0ELb0ELb0ELb0ELb1ELb0ELb1ELb0ELb0ELb1ELb1ELb0EEENS1_21CollectiveEpilogueFwdINS6_IJSA_NS7_ILi512EEESA_EEES9_SC_SE_Li256ELb0ELb1ELb1ELb0EEENS1_19SingleTileSchedulerILb0ELb1ELb1ELi64EEEEEEEEEvNT_6ParamsE,"ax",@progbits
	.align	128
.text._ZN7cutlass13device_kernelIN5flash11enable_sm90INS1_16FlashAttnFwdSm90INS1_25CollectiveMainloopFwdSm90ILi2EN4cute5tupleIJNS5_1CILi1EEES8_S8_EEENS6_IJNS7_ILi64EEESA_SA_EEELi512ENS_6half_tEfNS_4arch4Sm90ELb0ELb0ELb0ELb0ELb1ELb0ELb1ELb0ELb0ELb1ELb1ELb0EEENS1_21CollectiveEpilogueFwdINS6_IJSA_NS7_ILi512EEESA_EEES9_SC_SE_Li256ELb0ELb1ELb1ELb0EEENS1_19SingleTileSchedulerILb0ELb1ELb1ELi64EEEEEEEEEvNT_6ParamsE:
        .type           _ZN7cutlass13device_kernelIN5flash11enable_sm90INS1_16FlashAttnFwdSm90INS1_25CollectiveMainloopFwdSm90ILi2EN4cute5tupleIJNS5_1CILi1EEES8_S8_EEENS6_IJNS7_ILi64EEESA_SA_EEELi512ENS_6half_tEfNS_4arch4Sm90ELb0ELb0ELb0ELb0ELb1ELb0ELb1ELb0ELb0ELb1ELb1ELb0EEENS1_21CollectiveEpilogueFwdINS6_IJSA_NS7_ILi512EEESA_EEES9_SC_SE_Li256ELb0ELb1ELb1ELb0EEENS1_19SingleTileSchedulerILb0ELb1ELb1ELi64EEEEEEEEEvNT_6ParamsE,@function
        .size           _ZN7cutlass13device_kernelIN5flash11enable_sm90INS1_16FlashAttnFwdSm90INS1_25CollectiveMainloopFwdSm90ILi2EN4cute5tupleIJNS5_1CILi1EEES8_S8_EEENS6_IJNS7_ILi64EEESA_SA_EEELi512ENS_6half_tEfNS_4arch4Sm90ELb0ELb0ELb0ELb0ELb1ELb0ELb1ELb0ELb0ELb1ELb1ELb0EEENS1_21CollectiveEpilogueFwdINS6_IJSA_NS7_ILi512EEESA_EEES9_SC_SE_Li256ELb0ELb1ELb1ELb0EEENS1_19SingleTileSchedulerILb0ELb1ELb1ELi64EEEEEEEEEvNT_6ParamsE,(.L_x_19 - _ZN7cutlass13device_kernelIN5flash11enable_sm90INS1_16FlashAttnFwdSm90INS1_25CollectiveMainloopFwdSm90ILi2EN4cute5tupleIJNS5_1CILi1EEES8_S8_EEENS6_IJNS7_ILi64EEESA_SA_EEELi512ENS_6half_tEfNS_4arch4Sm90ELb0ELb0ELb0ELb0ELb1ELb0ELb1ELb0ELb0ELb1ELb1ELb0EEENS1_21CollectiveEpilogueFwdINS6_IJSA_NS7_ILi512EEESA_EEES9_SC_SE_Li256ELb0ELb1ELb1ELb0EEENS1_19SingleTileSchedulerILb0ELb1ELb1ELi64EEEEEEEEEvNT_6ParamsE)
        .other          _ZN7cutlass13device_kernelIN5flash11enable_sm90INS1_16FlashAttnFwdSm90INS1_25CollectiveMainloopFwdSm90ILi2EN4cute5tupleIJNS5_1CILi1EEES8_S8_EEENS6_IJNS7_ILi64EEESA_SA_EEELi512ENS_6half_tEfNS_4arch4Sm90ELb0ELb0ELb0ELb0ELb1ELb0ELb1ELb0ELb0ELb1ELb1ELb0EEENS1_21CollectiveEpilogueFwdINS6_IJSA_NS7_ILi512EEESA_EEES9_SC_SE_Li256ELb0ELb1ELb1ELb0EEENS1_19SingleTileSchedulerILb0ELb1ELb1ELi64EEEEEEEEEvNT_6ParamsE,@"STO_CUDA_ENTRY STV_DEFAULT"
_ZN7cutlass13device_kernelIN5flash11enable_sm90INS1_16FlashAttnFwdSm90INS1_25CollectiveMainloopFwdSm90ILi2EN4cute5tupleIJNS5_1CILi1EEES8_S8_EEENS6_IJNS7_ILi64EEESA_SA_EEELi512ENS_6half_tEfNS_4arch4Sm90ELb0ELb0ELb0ELb0ELb1ELb0ELb1ELb0ELb0ELb1ELb1ELb0EEENS1_21CollectiveEpilogueFwdINS6_IJSA_NS7_ILi512EEESA_EEES9_SC_SE_Li256ELb0ELb1ELb1ELb0EEENS1_19SingleTileSchedulerILb0ELb1ELb1ELi64EEEEEEEEEvNT_6ParamsE:
[----:B------:R-:W-:Y:S01]  /*0000*/  LDC R1, c[0x0][0x37c] ;  /* 0x0000df00ff017b82 */ /* 0x000fe20000000800 */
[----:B------:R-:W-:Y:S05]  /*0010*/  EXIT ;  /* 0x000000000000794d */ /* 0x000fea0003800000 */
.L_x_1:
        /* <DEDUP_REMOVED lines=14> */
.L_x_19:


//--------------------- .text._ZN7cutlass13device_kernelIN5flash11enable_sm90INS1_16FlashAttnFwdSm90INS1_25CollectiveMainloopFwdSm90ILi2EN4cute5tupleIJNS5_1CILi1EEES8_S8_EEENS6_IJNS7_ILi64EEESA_SA_EEELi512ENS_6half_tEfNS_4arch4Sm90ELb0ELb0ELb0ELb1ELb1ELb0ELb0ELb0ELb0ELb1ELb1ELb0EEENS1_21CollectiveEpilogueFwdINS6_IJSA_NS7_ILi512EEESA_EEES9_SC_SE_Li256ELb1ELb1ELb1ELb0EEENS1_36VarlenDynamicPersistentTileSchedulerILi64ELi64ELi256ELi128ELb1ELb1ELb1ELb0ELb1ELb1EEEEEEEEEvNT_6ParamsE --------------------------
	.section	.text._ZN7cutlass13device_kernelIN5flash11enable_sm90INS1_16FlashAttnFwdSm90INS1_25CollectiveMainloopFwdSm90ILi2EN4cute5tupleIJNS5_1CILi1EEES8_S8_EEENS6_IJNS7_ILi64EEESA_SA_EEELi512ENS_6half_tEfNS_4arch4Sm90ELb0ELb0ELb0ELb1ELb1ELb0ELb0ELb0ELb0ELb1ELb1ELb0EEENS1_21CollectiveEpilogueFwdINS6_IJSA_NS7_ILi512EEESA_EEES9_SC_SE_Li256ELb1ELb1ELb1ELb0EEENS1_36VarlenDynamicPersistentTileSchedulerILi64ELi64ELi256ELi128ELb1ELb1ELb1ELb0ELb1ELb1EEEEEEEEEvNT_6ParamsE,"ax",@progbits
	.align	128
.text._ZN7cutlass13device_kernelIN5flash11enable_sm90INS1_16FlashAttnFwdSm90INS1_25CollectiveMainloopFwdSm90ILi2EN4cute5tupleIJNS5_1CILi1EEES8_S8_EEENS6_IJNS7_ILi64EEESA_SA_EEELi512ENS_6half_tEfNS_4arch4Sm90ELb0ELb0ELb0ELb1ELb1ELb0ELb0ELb0ELb0ELb1ELb1ELb0EEENS1_21CollectiveEpilogueFwdINS6_IJSA_NS7_ILi512EEESA_EEES9_SC_SE_Li256ELb1ELb1ELb1ELb0EEENS1_36VarlenDynamicPersistentTileSchedulerILi64ELi64ELi256ELi128ELb1ELb1ELb1ELb0ELb1ELb1EEEEEEEEEvNT_6ParamsE:
        .type           _ZN7cutlass13device_kernelIN5flash11enable_sm90INS1_16FlashAttnFwdSm90INS1_25CollectiveMainloopFwdSm90ILi2EN4cute5tupleIJNS5_1CILi1EEES8_S8_EEENS6_IJNS7_ILi64EEESA_SA_EEELi512ENS_6half_tEfNS_4arch4Sm90ELb0ELb0ELb0ELb1ELb1ELb0ELb0ELb0ELb0ELb1ELb1ELb0EEENS1_21CollectiveEpilogueFwdINS6_IJSA_NS7_ILi512EEESA_EEES9_SC_SE_Li256ELb1ELb1ELb1ELb0EEENS1_36VarlenDynamicPersistentTileSchedulerILi64ELi64ELi256ELi128ELb1ELb1ELb1ELb0ELb1ELb1EEEEEEEEEvNT_6ParamsE,@function
        .size           _ZN7cutlass13device_kernelIN5flash11enable_sm90INS1_16FlashAttnFwdSm90INS1_25CollectiveMainloopFwdSm90ILi2EN4cute5tupleIJNS5_1CILi1EEES8_S8_EEENS6_IJNS7_ILi64EEESA_SA_EEELi512ENS_6half_tEfNS_4arch4Sm90ELb0ELb0ELb0ELb1ELb1ELb0ELb0ELb0ELb0ELb1ELb1ELb0EEENS1_21CollectiveEpilogueFwdINS6_IJSA_NS7_ILi512EEESA_EEES9_SC_SE_Li256ELb1ELb1ELb1ELb0EEENS1_36VarlenDynamicPersistentTileSchedulerILi64ELi64ELi256ELi128ELb1ELb1ELb1ELb0ELb1ELb1EEEEEEEEEvNT_6ParamsE,(.L_x_20 - _ZN7cutlass13device_kernelIN5flash11enable_sm90INS1_16FlashAttnFwdSm90INS1_25CollectiveMainloopFwdSm90ILi2EN4cute5tupleIJNS5_1CILi1EEES8_S8_EEENS6_IJNS7_ILi64EEESA_SA_EEELi512ENS_6half_tEfNS_4arch4Sm90ELb0ELb0ELb0ELb1ELb1ELb0ELb0ELb0ELb0ELb1ELb1ELb0EEENS1_21CollectiveEpilogueFwdINS6_IJSA_NS7_ILi512EEESA_EEES9_SC_SE_Li256ELb1ELb1ELb1ELb0EEENS1_36VarlenDynamicPersistentTileSchedulerILi64ELi64ELi256ELi128ELb1ELb1ELb1ELb0ELb1ELb1EEEEEEEEEvNT_6ParamsE)
        .other          _ZN7cutlass13device_kernelIN5flash11enable_sm90INS1_16FlashAttnFwdSm90INS1_25CollectiveMainloopFwdSm90ILi2EN4cute5tupleIJNS5_1CILi1EEES8_S8_EEENS6_IJNS7_ILi64EEESA_SA_EEELi512ENS_6half_tEfNS_4arch4Sm90ELb0ELb0ELb0ELb1ELb1ELb0ELb0ELb0ELb0ELb1ELb1ELb0EEENS1_21CollectiveEpilogueFwdINS6_IJSA_NS7_ILi512EEESA_EEES9_SC_SE_Li256ELb1ELb1ELb1ELb0EEENS1_36VarlenDynamicPersistentTileSchedulerILi64ELi64ELi256ELi128ELb1ELb1ELb1ELb0ELb1ELb1EEEEEEEEEvNT_6ParamsE,@"STO_CUDA_ENTRY STV_DEFAULT"
_ZN7cutlass13device_kernelIN5flash11enable_sm90INS1_16FlashAttnFwdSm90INS1_25CollectiveMainloopFwdSm90ILi2EN4cute5tupleIJNS5_1CILi1EEES8_S8_EEENS6_IJNS7_ILi64EEESA_SA_EEELi512ENS_6half_tEfNS_4arch4Sm90ELb0ELb0ELb0ELb1ELb1ELb0ELb0ELb0ELb0ELb1ELb1ELb0EEENS1_21CollectiveEpilogueFwdINS6_IJSA_NS7_ILi512EEESA_EEES9_SC_SE_Li256ELb1ELb1ELb1ELb0EEENS1_36VarlenDynamicPersistentTileSchedulerILi64ELi64ELi256ELi128ELb1ELb1ELb1ELb0ELb1ELb1EEEEEEEEEvNT_6ParamsE:
[----:B------:R-:W-:Y:S01]  /*0000*/  LDC R1, c[0x0][0x37c] ;  /* 0x0000df00ff017b82 */ /* 0x000fe20000000800 */
[----:B------:R-:W-:Y:S05]  /*0010*/  EXIT ;  /* 0x000000000000794d */ /* 0x000fea0003800000 */
.L_x_2:
        /* <DEDUP_REMOVED lines=14> */
.L_x_20:


//--------------------- .text._ZN7cutlass13device_kernelIN5flash11enable_sm90INS1_16FlashAttnFwdSm90INS1_25CollectiveMainloopFwdSm90ILi2EN4cute5tupleIJNS5_1CILi1EEES8_S8_EEENS6_IJNS7_ILi64EEESA_SA_EEELi512ENS_6half_tEfNS_4arch4Sm90ELb0ELb0ELb0ELb1ELb1ELb1ELb0ELb0ELb0ELb1ELb1ELb0EEENS1_21CollectiveEpilogueFwdINS6_IJSA_NS7_ILi512EEESA_EEES9_SC_SE_Li256ELb1ELb1ELb1ELb0EEENS1_36VarlenDynamicPersistentTileSchedulerILi64ELi64ELi256ELi128ELb1ELb1ELb1ELb0ELb1ELb1EEEEEEEEEvNT_6ParamsE --------------------------
	.section	.text._ZN7cutlass13device_kernelIN5flash11enable_sm90INS1_16FlashAttnFwdSm90INS1_25CollectiveMainloopFwdSm90ILi2EN4cute5tupleIJNS5_1CILi1EEES8_S8_EEENS6_IJNS7_ILi64EEESA_SA_EEELi512ENS_6half_tEfNS_4arch4Sm90ELb0ELb0ELb0ELb1ELb1ELb1ELb0ELb0ELb0ELb1ELb1ELb0EEENS1_21CollectiveEpilogueFwdINS6_IJSA_NS7_ILi512EEESA_EEES9_SC_SE_Li256ELb1ELb1ELb1ELb0EEENS1_36VarlenDynamicPersistentTileSchedulerILi64ELi64ELi256ELi128ELb1ELb1ELb1ELb0ELb1ELb1EEEEEEEEEvNT_6ParamsE,"ax",@progbits
	.align	128
.text._ZN7cutlass13device_kernelIN5flash11enable_sm90INS1_16FlashAttnFwdSm90INS1_25CollectiveMainloopFwdSm90ILi2EN4cute5tupleIJNS5_1CILi1EEES8_S8_EEENS6_IJNS7_ILi64EEESA_SA_EEELi512ENS_6half_tEfNS_4arch4Sm90ELb0ELb0ELb0ELb1ELb1ELb1ELb0ELb0ELb0ELb1ELb1ELb0EEENS1_21CollectiveEpilogueFwdINS6_IJSA_NS7_ILi512EEESA_EEES9_SC_SE_Li256ELb1ELb1ELb1ELb0EEENS1_36VarlenDynamicPersistentTileSchedulerILi64ELi64ELi256ELi128ELb1ELb1ELb1ELb0ELb1ELb1EEEEEEEEEvNT_6ParamsE:
        .type           _ZN7cutlass13device_kernelIN5flash11enable_sm90INS1_16FlashAttnFwdSm90INS1_25CollectiveMainloopFwdSm90ILi2EN4cute5tupleIJNS5_1CILi1EEES8_S8_EEENS6_IJNS7_ILi64EEESA_SA_EEELi512ENS_6half_tEfNS_4arch4Sm90ELb0ELb0ELb0ELb1ELb1ELb1ELb0ELb0ELb0ELb1ELb1ELb0EEENS1_21CollectiveEpilogueFwdINS6_IJSA_NS7_ILi512EEESA_EEES9_SC_SE_Li256ELb1ELb1ELb1ELb0EEENS1_36VarlenDynamicPersistentTileSchedulerILi64ELi64ELi256ELi128ELb1ELb1ELb1ELb0ELb1ELb1EEEEEEEEEvNT_6ParamsE,@function
        .size           _ZN7cutlass13device_kernelIN5flash11enable_sm90INS1_16FlashAttnFwdSm90INS1_25CollectiveMainloopFwdSm90ILi2EN4cute5tupleIJNS5_1CILi1EEES8_S8_EEENS6_IJNS7_ILi64EEESA_SA_EEELi512ENS_6half_tEfNS_4arch4Sm90ELb0ELb0ELb0ELb1ELb1ELb1ELb0ELb0ELb0ELb1ELb1ELb0EEENS1_21CollectiveEpilogueFwdINS6_IJSA_NS7_ILi512EEESA_EEES9_SC_SE_Li256ELb1ELb1ELb1ELb0EEENS1_36VarlenDynamicPersistentTileSchedulerILi64ELi64ELi256ELi128ELb1ELb1ELb1ELb0ELb1ELb1EEEEEEEEEvNT_6ParamsE,(.L_x_21 - _ZN7cutlass13device_kernelIN5flash11enable_sm90INS1_16FlashAttnFwdSm90INS1_25CollectiveMainloopFwdSm90ILi2EN4cute5tupleIJNS5_1CILi1EEES8_S8_EEENS6_IJNS7_ILi64EEESA_SA_EEELi512ENS_6half_tEfNS_4arch4Sm90ELb0ELb0ELb0ELb1ELb1ELb1ELb0ELb0ELb0ELb1ELb1ELb0EEENS1_21CollectiveEpilogueFwdINS6_IJSA_NS7_ILi512EEESA_EEES9_SC_SE_Li256ELb1ELb1ELb1ELb0EEENS1_36VarlenDynamicPersistentTileSchedulerILi64ELi64ELi256ELi128ELb1ELb1ELb1ELb0ELb1ELb1EEEEEEEEEvNT_6ParamsE)
        .other          _ZN7cutlass13device_kernelIN5flash11enable_sm90INS1_16FlashAttnFwdSm90INS1_25CollectiveMainloopFwdSm90ILi2EN4cute5tupleIJNS5_1CILi1EEES8_S8_EEENS6_IJNS7_ILi64EEESA_SA_EEELi512ENS_6half_tEfNS_4arch4Sm90ELb0ELb0ELb0ELb1ELb1ELb1ELb0ELb0ELb0ELb1ELb1ELb0EEENS1_21CollectiveEpilogueFwdINS6_IJSA_NS7_ILi512EEESA_EEES9_SC_SE_Li256ELb1ELb1ELb1ELb0EEENS1_36VarlenDynamicPersistentTileSchedulerILi64ELi64ELi256ELi128ELb1ELb1ELb1ELb0ELb1ELb1EEEEEEEEEvNT_6ParamsE,@"STO_CUDA_ENTRY STV_DEFAULT"
_ZN7cutlass13device_kernelIN5flash11enable_sm90INS1_16FlashAttnFwdSm90INS1_25CollectiveMainloopFwdSm90ILi2EN4cute5tupleIJNS5_1CILi1EEES8_S8_EEENS6_IJNS7_ILi64EEESA_SA_EEELi512ENS_6half_tEfNS_4arch4Sm90ELb0ELb0ELb0ELb1ELb1ELb1ELb0ELb0ELb0ELb1ELb1ELb0EEENS1_21CollectiveEpilogueFwdINS6_IJSA_NS7_ILi512EEESA_EEES9_SC_SE_Li256ELb1ELb1ELb1ELb0EEENS1_36VarlenDynamicPersistentTileSchedulerILi64ELi64ELi256ELi128ELb1ELb1ELb1ELb0ELb1ELb1EEEEEEEEEvNT_6ParamsE:
[----:B------:R-:W-:Y:S01]  /*0000*/  LDC R1, c[0x0][0x37c] ;  /* 0x0000df00ff017b82 */ /* 0x000fe20000000800 */
[----:B------:R-:W-:Y:S05]  /*0010*/  EXIT ;  /* 0x000000000000794d */ /* 0x000fea0003800000 */
.L_x_3:
        /* <DEDUP_REMOVED lines=14> */
.L_x_21:


//--------------------- .text._ZN7cutlass13device_kernelIN5flash11enable_sm90INS1_16FlashAttnFwdSm90INS1_25CollectiveMainloopFwdSm90ILi2EN4cute5tupleIJNS5_1CILi1EEES8_S8_EEENS6_IJNS7_ILi64EEESA_SA_EEELi512ENS_6half_tEfNS_4arch4Sm90ELb0ELb0ELb0ELb1ELb1ELb0ELb1ELb0ELb0ELb1ELb1ELb0EEENS1_21CollectiveEpilogueFwdINS6_IJSA_NS7_ILi512EEESA_EEES9_SC_SE_Li256ELb1ELb1ELb1ELb0EEENS1_36VarlenDynamicPersistentTileSchedulerILi64ELi64ELi256ELi128ELb1ELb1ELb1ELb0ELb1ELb1EEEEEEEEEvNT_6ParamsE --------------------------
	.section	.text._ZN7cutlass13device_kernelIN5flash11enable_sm90INS1_16FlashAttnFwdSm90INS1_25CollectiveMainloopFwdSm90ILi2EN4cute5tupleIJNS5_1CILi1EEES8_S8_EEENS6_IJNS7_ILi64EEESA_SA_EEELi512ENS_6half_tEfNS_4arch4Sm90ELb0ELb0ELb0ELb1ELb1ELb0ELb1ELb0ELb0ELb1ELb1ELb0EEENS1_21CollectiveEpilogueFwdINS6_IJSA_NS7_ILi512EEESA_EEES9_SC_SE_Li256ELb1ELb1ELb1ELb0EEENS1_36VarlenDynamicPersistentTileSchedulerILi64ELi64ELi256ELi128ELb1ELb1ELb1ELb0ELb1ELb1EEEEEEEEEvNT_6ParamsE,"ax",@progbits
	.align	128
.text._ZN7cutlass13device_kernelIN5flash11enable_sm90INS1_16FlashAttnFwdSm90INS1_25CollectiveMainloopFwdSm90ILi2EN4cute5tupleIJNS5_1CILi1EEES8_S8_EEENS6_IJNS7_ILi64EEESA_SA_EEELi512ENS_6half_tEfNS_4arch4Sm90ELb0ELb0ELb0ELb1ELb1ELb0ELb1ELb0ELb0ELb1ELb1ELb0EEENS1_21CollectiveEpilogueFwdINS6_IJSA_NS7_ILi512EEESA_EEES9_SC_SE_Li256ELb1ELb1ELb1ELb0EEENS1_36VarlenDynamicPersistentTileSchedulerILi64ELi64ELi256ELi128ELb1ELb1ELb1ELb0ELb1ELb1EEEEEEEEEvNT_6ParamsE:
        .type           _ZN7cutlass13device_kernelIN5flash11enable_sm90INS1_16FlashAttnFwdSm90INS1_25CollectiveMainloopFwdSm90ILi2EN4cute5tupleIJNS5_1CILi1EEES8_S8_EEENS6_IJNS7_ILi64EEESA_SA_EEELi512ENS_6half_tEfNS_4arch4Sm90ELb0ELb0ELb0ELb1ELb1ELb0ELb1ELb0ELb0ELb1ELb1ELb0EEENS1_21CollectiveEpilogueFwdINS6_IJSA_NS7_ILi512EEESA_EEES9_SC_SE_Li256ELb1ELb1ELb1ELb0EEENS1_36VarlenDynamicPersistentTileSchedulerILi64ELi64ELi256ELi128ELb1ELb1ELb1ELb0ELb1ELb1EEEEEEEEEvNT_6ParamsE,@function
        .size           _ZN7cutlass13device_kernelIN5flash11enable_sm90INS1_16FlashAttnFwdSm90INS1_25CollectiveMainloopFwdSm90ILi2EN4cute5tupleIJNS5_1CILi1EEES8_S8_EEENS6_IJNS7_ILi64EEESA_SA_EEELi512ENS_6half_tEfNS_4arch4Sm90ELb0ELb0ELb0ELb1ELb1ELb0ELb1ELb0ELb0ELb1ELb1ELb0EEENS1_21CollectiveEpilogueFwdINS6_IJSA_NS7_ILi512EEESA_EEES9_SC_SE_Li256ELb1ELb1ELb1ELb0EEENS1_36VarlenDynamicPersistentTileSchedulerILi64ELi64ELi256ELi128ELb1ELb1ELb1ELb0ELb1ELb1EEEEEEEEEvNT_6ParamsE,(.L_x_22 - _ZN7cutlass13device_kernelIN5flash11enable_sm90INS1_16FlashAttnFwdSm90INS1_25CollectiveMainloopFwdSm90ILi2EN4cute5tupleIJNS5_1CILi1EEES8_S8_EEENS6_IJNS7_ILi64EEESA_SA_EEELi512ENS_6half_tEfNS_4arch4Sm90ELb0ELb0ELb0ELb1ELb1ELb0ELb1ELb0ELb0ELb1ELb1ELb0EEENS1_21CollectiveEpilogueFwdINS6_IJSA_NS7_ILi512EEESA_EEES9_SC_SE_Li256ELb1ELb1ELb1ELb0EEENS1_36VarlenDynamicPersistentTileSchedulerILi64ELi64ELi256ELi128ELb1ELb1ELb1ELb0ELb1ELb1EEEEEEEEEvNT_6ParamsE)
        .other          _ZN7cutlass13device_kernelIN5flash11enable_sm90INS1_16FlashAttnFwdSm90INS1_25CollectiveMainloopFwdSm90ILi2EN4cute5tupleIJNS5_1CILi1EEES8_S8_EEENS6_IJNS7_ILi64EEESA_SA_EEELi512ENS_6half_tEfNS_4arch4Sm90ELb0ELb0ELb0ELb1ELb1ELb0ELb1ELb0ELb0ELb1ELb1ELb0EEENS1_21CollectiveEpilogueFwdINS6_IJSA_NS7_ILi512EEESA_EEES9_SC_SE_Li256ELb1ELb1ELb1ELb0EEENS1_36VarlenDynamicPersistentTileSchedulerILi64ELi64ELi256ELi128ELb1ELb1ELb1ELb0ELb1ELb1EEEEEEEEEvNT_6ParamsE,@"STO_CUDA_ENTRY STV_DEFAULT"
_ZN7cutlass13device_kernelIN5flash11enable_sm90INS1_16FlashAttnFwdSm90INS1_25CollectiveMainloopFwdSm90ILi2EN4cute5tupleIJNS5_1CILi1EEES8_S8_EEENS6_IJNS7_ILi64EEESA_SA_EEELi512ENS_6half_tEfNS_4arch4Sm90ELb0ELb0ELb0ELb1ELb1ELb0ELb1ELb0ELb0ELb1ELb1ELb0EEENS1_21CollectiveEpilogueFwdINS6_IJSA_NS7_ILi512EEESA_EEES9_SC_SE_Li256ELb1ELb1ELb1ELb0EEENS1_36VarlenDynamicPersistentTileSchedulerILi64ELi64ELi256ELi128ELb1ELb1ELb1ELb0ELb1ELb1EEEEEEEEEvNT_6ParamsE:
[----:B------:R-:W-:Y:S01]  /*0000*/  LDC R1, c[0x0][0x37c] ;  /* 0x0000df00ff017b82 */ /* 0x000fe20000000800 */
[----:B------:R-:W-:Y:S05]  /*0010*/  EXIT ;  /* 0x000000000000794d */ /* 0x000fea0003800000 */
.L_x_4:
        /* <DEDUP_REMOVED lines=14> */
.L_x_22:


//--------------------- .text._ZN7cutlass13device_kernelIN5flash11enable_sm90INS1_16FlashAttnFwdSm90INS1_25CollectiveMainloopFwdSm90ILi2EN4cute5tupleIJNS5_1CILi1EEES8_S8_EEENS6_IJNS7_ILi64EEESA_SA_EEELi512ENS_6half_tEfNS_4arch4Sm90ELb0ELb0ELb0ELb1ELb1ELb1ELb1ELb0ELb0ELb1ELb1ELb0EEENS1_21CollectiveEpilogueFwdINS6_IJSA_NS7_ILi512EEESA_EEES9_SC_SE_Li256ELb1ELb1ELb1ELb0EEENS1_36VarlenDynamicPersistentTileSchedulerILi64ELi64ELi256ELi128ELb1ELb1ELb1ELb0ELb1ELb1EEEEEEEEEvNT_6ParamsE --------------------------
	.section	.text._ZN7cutlass13device_kernelIN5flash11enable_sm90INS1_16FlashAttnFwdSm90INS1_25CollectiveMainloopFwdSm90ILi2EN4cute5tupleIJNS5_1CILi1EEES8_S8_EEENS6_IJNS7_ILi64EEESA_SA_EEELi512ENS_6half_tEfNS_4arch4Sm90ELb0ELb0ELb0ELb1ELb1ELb1ELb1ELb0ELb0ELb1ELb1ELb0EEENS1_21CollectiveEpilogueFwdINS6_IJSA_NS7_ILi512EEESA_EEES9_SC_SE_Li256ELb1ELb1ELb1ELb0EEENS1_36VarlenDynamicPersistentTileSchedulerILi64ELi64ELi256ELi128ELb1ELb1ELb1ELb0ELb1ELb1EEEEEEEEEvNT_6ParamsE,"ax",@progbits
	.align	128
.text._ZN7cutlass13device_kernelIN5flash11enable_sm90INS1_16FlashAttnFwdSm90INS1_25CollectiveMainloopFwdSm90ILi2EN4cute5tupleIJNS5_1CILi1EEES8_S8_EEENS6_IJNS7_ILi64EEESA_SA_EEELi512ENS_6half_tEfNS_4arch4Sm90ELb0ELb0ELb0ELb1ELb1ELb1ELb1ELb0ELb0ELb1ELb1ELb0EEENS1_21CollectiveEpilogueFwdINS6_IJSA_NS7_ILi512EEESA_EEES9_SC_SE_Li256ELb1ELb1ELb1ELb0EEENS1_36VarlenDynamicPersistentTileSchedulerILi64ELi64ELi256ELi128ELb1ELb1ELb1ELb0ELb1ELb1EEEEEEEEEvNT_6ParamsE:
        .type           _ZN7cutlass13device_kernelIN5flash11enable_sm90INS1_16FlashAttnFwdSm90INS1_25CollectiveMainloopFwdSm90ILi2EN4cute5tupleIJNS5_1CILi1EEES8_S8_EEENS6_IJNS7_ILi64EEESA_SA_EEELi512ENS_6half_tEfNS_4arch4Sm90ELb0ELb0ELb0ELb1ELb1ELb1ELb1ELb0ELb0ELb1ELb1ELb0EEENS1_21CollectiveEpilogueFwdINS6_IJSA_NS7_ILi512EEESA_EEES9_SC_SE_Li256ELb1ELb1ELb1ELb0EEENS1_36VarlenDynamicPersistentTileSchedulerILi64ELi64ELi256ELi128ELb1ELb1ELb1ELb0ELb1ELb1EEEEEEEEEvNT_6ParamsE,@function
        .size           _ZN7cutlass13device_kernelIN5flash11enable_sm90INS1_16FlashAttnFwdSm90INS1_25CollectiveMainloopFwdSm90ILi2EN4cute5tupleIJNS5_1CILi1EEES8_S8_EEENS6_IJNS7_ILi64EEESA_SA_EEELi512ENS_6half_tEfNS_4arch4Sm90ELb0ELb0ELb0ELb1ELb1ELb1ELb1ELb0ELb0ELb1ELb1ELb0EEENS1_21CollectiveEpilogueFwdINS6_IJSA_NS7_ILi512EEESA_EEES9_SC_SE_Li256ELb1ELb1ELb1ELb0EEENS1_36VarlenDynamicPersistentTileSchedulerILi64ELi64ELi256ELi128ELb1ELb1ELb1ELb0ELb1ELb1EEEEEEEEEvNT_6ParamsE,(.L_x_23 - _ZN7cutlass13device_kernelIN5flash11enable_sm90INS1_16FlashAttnFwdSm90INS1_25CollectiveMainloopFwdSm90ILi2EN4cute5tupleIJNS5_1CILi1EEES8_S8_EEENS6_IJNS7_ILi64EEESA_SA_EEELi512ENS_6half_tEfNS_4arch4Sm90ELb0ELb0ELb0ELb1ELb1ELb1ELb1ELb0ELb0ELb1ELb1ELb0EEENS1_21CollectiveEpilogueFwdINS6_IJSA_NS7_ILi512EEESA_EEES9_SC_SE_Li256ELb1ELb1ELb1ELb0EEENS1_36VarlenDynamicPersistentTileSchedulerILi64ELi64ELi256ELi128ELb1ELb1ELb1ELb0ELb1ELb1EEEEEEEEEvNT_6ParamsE)
        .other          _ZN7cutlass13device_kernelIN5flash11enable_sm90INS1_16FlashAttnFwdSm90INS1_25CollectiveMainloopFwdSm90ILi2EN4cute5tupleIJNS5_1CILi1EEES8_S8_EEENS6_IJNS7_ILi64EEESA_SA_EEELi512ENS_6half_tEfNS_4arch4Sm90ELb0ELb0ELb0ELb1ELb1ELb1ELb1ELb0ELb0ELb1ELb1ELb0EEENS1_21CollectiveEpilogueFwdINS6_IJSA_NS7_ILi512EEESA_EEES9_SC_SE_Li256ELb1ELb1ELb1ELb0EEENS1_36VarlenDynamicPersistentTileSchedulerILi64ELi64ELi256ELi128ELb1ELb1ELb1ELb0ELb1ELb1EEEEEEEEEvNT_6ParamsE,@"STO_CUDA_ENTRY STV_DEFAULT"
_ZN7cutlass13device_kernelIN5flash11enable_sm90INS1_16FlashAttnFwdSm90INS1_25CollectiveMainloopFwdSm90ILi2EN4cute5tupleIJNS5_1CILi1EEES8_S8_EEENS6_IJNS7_ILi64EEESA_SA_EEELi512ENS_6half_tEfNS_4arch4Sm90ELb0ELb0ELb0ELb1ELb1ELb1ELb1ELb0ELb0ELb1ELb1ELb0EEENS1_21CollectiveEpilogueFwdINS6_IJSA_NS7_ILi512EEESA_EEES9_SC_SE_Li256ELb1ELb1ELb1ELb0EEENS1_36VarlenDynamicPersistentTileSchedulerILi64ELi64ELi256ELi128ELb1ELb1ELb1ELb0ELb1ELb1EEEEEEEEEvNT_6ParamsE:
[----:B------:R-:W-:Y:S01]  /*0000*/  LDC R1, c[0x0][0x37c] ;  /* 0x0000df00ff017b82 */ /* 0x000fe20000000800 */
[----:B------:R-:W-:Y:S05]  /*0010*/  EXIT ;  /* 0x000000000000794d */ /* 0x000fea0003800000 */
.L_x_5:
        /* <DEDUP_REMOVED lines=14> */
.L_x_23:


//--------------------- .text._ZN7cutlass13device_kernelIN5flash11enable_sm90INS1_16FlashAttnFwdSm90INS1_25CollectiveMainloopFwdSm90ILi2EN4cute5tupleIJNS5_1CILi1EEES8_S8_EEENS6_IJNS7_ILi64EEESA_SA_EEELi512ENS_6half_tEfNS_4arch4Sm90ELb0ELb1ELb0ELb0ELb1ELb0ELb0ELb0ELb0ELb1ELb1ELb0EEENS1_21CollectiveEpilogueFwdINS6_IJSA_NS7_ILi512EEESA_EEES9_SC_SE_Li256ELb0ELb1ELb1ELb0EEENS1_19SingleTileSchedulerILb0ELb1ELb1ELi64EEEEEEEEEvNT_6ParamsE --------------------------
	.section	.text._ZN7cutlass13device_kernelIN5flash11enable_sm90INS1_16FlashAttnFwdSm90INS1_25CollectiveMainloopFwdSm90ILi2EN4cute5tupleIJNS5_1CILi1EEES8_S8_EEENS6_IJNS7_ILi64EEESA_SA_EEELi512ENS_6half_tEfNS_4arch4Sm90ELb0ELb1ELb0ELb0ELb1ELb0ELb0ELb0ELb0ELb1ELb1ELb0EEENS1_21CollectiveEpilogueFwdINS6_IJSA_NS7_ILi512EEESA_EEES9_SC_SE_Li256ELb0ELb1ELb1ELb0EEENS1_19SingleTileSchedulerILb0ELb1ELb1ELi64EEEEEEEEEvNT_6ParamsE,"ax",@progbits
	.align	128
.text._ZN7cutlass13device_kernelIN5flash11enable_sm90INS1_16FlashAttnFwdSm90INS1_25CollectiveMainloopFwdSm90ILi2EN4cute5tupleIJNS5_1CILi1EEES8_S8_EEENS6_IJNS7_ILi64EEESA_SA_EEELi512ENS_6half_tEfNS_4arch4Sm90ELb0ELb1ELb0ELb0ELb1ELb0ELb0ELb0ELb0ELb1ELb1ELb0EEENS1_21CollectiveEpilogueFwdINS6_IJSA_NS7_ILi512EEESA_EEES9_SC_SE_Li256ELb0ELb1ELb1ELb0EEENS1_19SingleTileSchedulerILb0ELb1ELb1ELi64EEEEEEEEEvNT_6ParamsE:
        .type           _ZN7cutlass13device_kernelIN5flash11enable_sm90INS1_16FlashAttnFwdSm90INS1_25CollectiveMainloopFwdSm90ILi2EN4cute5tupleIJNS5_1CILi1EEES8_S8_EEENS6_IJNS7_ILi64EEESA_SA_EEELi512ENS_6half_tEfNS_4arch4Sm90ELb0ELb1ELb0ELb0ELb1ELb0ELb0ELb0ELb0ELb1ELb1ELb0EEENS1_21CollectiveEpilogueFwdINS6_IJSA_NS7_ILi512EEESA_EEES9_SC_SE_Li256ELb0ELb1ELb1ELb0EEENS1_19SingleTileSchedulerILb0ELb1ELb1ELi64EEEEEEEEEvNT_6ParamsE,@function
        .size           _ZN7cutlass13device_kernelIN5flash11enable_sm90INS1_16FlashAttnFwdSm90INS1_25CollectiveMainloopFwdSm90ILi2EN4cute5tupleIJNS5_1CILi1EEES8_S8_EEENS6_IJNS7_ILi64EEESA_SA_EEELi512ENS_6half_tEfNS_4arch4Sm90ELb0ELb1ELb0ELb0ELb1ELb0ELb0ELb0ELb0ELb1ELb1ELb0EEENS1_21CollectiveEpilogueFwdINS6_IJSA_NS7_ILi512EEESA_EEES9_SC_SE_Li256ELb0ELb1ELb1ELb0EEENS1_19SingleTileSchedulerILb0ELb1ELb1ELi64EEEEEEEEEvNT_6ParamsE,(.L_x_24 - _ZN7cutlass13device_kernelIN5flash11enable_sm90INS1_16FlashAttnFwdSm90INS1_25CollectiveMainloopFwdSm90ILi2EN4cute5tupleIJNS5_1CILi1EEES8_S8_EEENS6_IJNS7_ILi64EEESA_SA_EEELi512ENS_6half_tEfNS_4arch4Sm90ELb0ELb1ELb0ELb0ELb1ELb0ELb0ELb0ELb0ELb1ELb1ELb0EEENS1_21CollectiveEpilogueFwdINS6_IJSA_NS7_ILi512EEESA_EEES9_SC_SE_Li256ELb0ELb1ELb1ELb0EEENS1_19SingleTileSchedulerILb0ELb1ELb1ELi64EEEEEEEEEvNT_6ParamsE)
        .other          _ZN7cutlass13device_kernelIN5flash11enable_sm90INS1_16FlashAttnFwdSm90INS1_25CollectiveMainloopFwdSm90ILi2EN4cute5tupleIJNS5_1CILi1EEES8_S8_EEENS6_IJNS7_ILi64EEESA_SA_EEELi512ENS_6half_tEfNS_4arch4Sm90ELb0ELb1ELb0ELb0ELb1ELb0ELb0ELb0ELb0ELb1ELb1ELb0EEENS1_21CollectiveEpilogueFwdINS6_IJSA_NS7_ILi512EEESA_EEES9_SC_SE_Li256ELb0ELb1ELb1ELb0EEENS1_19SingleTileSchedulerILb0ELb1ELb1ELi64EEEEEEEEEvNT_6ParamsE,@"STO_CUDA_ENTRY STV_DEFAULT"
_ZN7cutlass13device_kernelIN5flash11enable_sm90INS1_16FlashAttnFwdSm90INS1_25CollectiveMainloopFwdSm90ILi2EN4cute5tupleIJNS5_1CILi1EEES8_S8_EEENS6_IJNS7_ILi64EEESA_SA_EEELi512ENS_6half_tEfNS_4arch4Sm90ELb0ELb1ELb0ELb0ELb1ELb0ELb0ELb0ELb0ELb1ELb1ELb0EEENS1_21CollectiveEpilogueFwdINS6_IJSA_NS7_ILi512EEESA_EEES9_SC_SE_Li256ELb0ELb1ELb1ELb0EEENS1_19SingleTileSchedulerILb0ELb1ELb1ELi64EEEEEEEEEvNT_6ParamsE:
[----:B------:R-:W-:Y:S01]  /*0000*/  LDC R1, c[0x0][0x37c] ;  /* 0x0000df00ff017b82 */ /* 0x000fe20000000800 */
[----:B------:R-:W-:Y:S05]  /*0010*/  EXIT ;  /* 0x000000000000794d */ /* 0x000fea0003800000 */
.L_x_6:
        /* <DEDUP_REMOVED lines=14> */
.L_x_24:


//--------------------- .text._ZN7cutlass13device_kernelIN5flash11enable_sm90INS1_16FlashAttnFwdSm90INS1_25CollectiveMainloopFwdSm90ILi2EN4cute5tupleIJNS5_1CILi1EEES8_S8_EEENS6_IJNS7_ILi64EEESA_SA_EEELi512ENS_6half_tEfNS_4arch4Sm90ELb0ELb1ELb0ELb0ELb1ELb0ELb1ELb0ELb0ELb1ELb1ELb0EEENS1_21CollectiveEpilogueFwdINS6_IJSA_NS7_ILi512EEESA_EEES9_SC_SE_Li256ELb0ELb1ELb1ELb0EEENS1_19SingleTileSchedulerILb0ELb1ELb1ELi64EEEEEEEEEvNT_6ParamsE --------------------------
	.section	.text._ZN7cutlass13device_kernelIN5flash11enable_sm90INS1_16FlashAttnFwdSm90INS1_25CollectiveMainloopFwdSm90ILi2EN4cute5tupleIJNS5_1CILi1EEES8_S8_EEENS6_IJNS7_ILi64EEESA_SA_EEELi512ENS_6half_tEfNS_4arch4Sm90ELb0ELb1ELb0ELb0ELb1ELb0ELb1ELb0ELb0ELb1ELb1ELb0EEENS1_21CollectiveEpilogueFwdINS6_IJSA_NS7_ILi512EEESA_EEES9_SC_SE_Li256ELb0ELb1ELb1ELb0EEENS1_19SingleTileSchedulerILb0ELb1ELb1ELi64EEEEEEEEEvNT_6ParamsE,"ax",@progbits
	.align	128
.text._ZN7cutlass13device_kernelIN5flash11enable_sm90INS1_16FlashAttnFwdSm90INS1_25CollectiveMainloopFwdSm90ILi2EN4cute5tupleIJNS5_1CILi1EEES8_S8_EEENS6_IJNS7_ILi64EEESA_SA_EEELi512ENS_6half_tEfNS_4arch4Sm90ELb0ELb1ELb0ELb0ELb1ELb0ELb1ELb0ELb0ELb1ELb1ELb0EEENS1_21CollectiveEpilogueFwdINS6_IJSA_NS7_ILi512EEESA_EEES9_SC_SE_Li256ELb0ELb1ELb1ELb0EEENS1_19SingleTileSchedulerILb0ELb1ELb1ELi64EEEEEEEEEvNT_6ParamsE:
        .type           _ZN7cutlass13device_kernelIN5flash11enable_sm90INS1_16FlashAttnFwdSm90INS1_25CollectiveMainloopFwdSm90ILi2EN4cute5tupleIJNS5_1CILi1EEES8_S8_EEENS6_IJNS7_ILi64EEESA_SA_EEELi512ENS_6half_tEfNS_4arch4Sm90ELb0ELb1ELb0ELb0ELb1ELb0ELb1ELb0ELb0ELb1ELb1ELb0EEENS1_21CollectiveEpilogueFwdINS6_IJSA_NS7_ILi512EEESA_EEES9_SC_SE_Li256ELb0ELb1ELb1ELb0EEENS1_19SingleTileSchedulerILb0ELb1ELb1ELi64EEEEEEEEEvNT_6ParamsE,@function
        .size           _ZN7cutlass13device_kernelIN5flash11enable_sm90INS1_16FlashAttnFwdSm90INS1_25CollectiveMainloopFwdSm90ILi2EN4cute5tupleIJNS5_1CILi1EEES8_S8_EEENS6_IJNS7_ILi64EEESA_SA_EEELi512ENS_6half_tEfNS_4arch4Sm90ELb0ELb1ELb0ELb0ELb1ELb0ELb1ELb0ELb0ELb1ELb1ELb0EEENS1_21CollectiveEpilogueFwdINS6_IJSA_NS7_ILi512EEESA_EEES9_SC_SE_Li256ELb0ELb1ELb1ELb0EEENS1_19SingleTileSchedulerILb0ELb1ELb1ELi64EEEEEEEEEvNT_6ParamsE,(.L_x_25 - _ZN7cutlass13device_kernelIN5flash11enable_sm90INS1_16FlashAttnFwdSm90INS1_25CollectiveMainloopFwdSm90ILi2EN4cute5tupleIJNS5_1CILi1EEES8_S8_EEENS6_IJNS7_ILi64EEESA_SA_EEELi512ENS_6half_tEfNS_4arch4Sm90ELb0ELb1ELb0ELb0ELb1ELb0ELb1ELb0ELb0ELb1ELb1ELb0EEENS1_21CollectiveEpilogueFwdINS6_IJSA_NS7_ILi512EEESA_EEES9_SC_SE_Li256ELb0ELb1ELb1ELb0EEENS1_19SingleTileSchedulerILb0ELb1ELb1ELi64EEEEEEEEEvNT_6ParamsE)
        .other          _ZN7cutlass13device_kernelIN5flash11enable_sm90INS1_16FlashAttnFwdSm90INS1_25CollectiveMainloopFwdSm90ILi2EN4cute5tupleIJNS5_1CILi1EEES8_S8_EEENS6_IJNS7_ILi64EEESA_SA_EEELi512ENS_6half_tEfNS_4arch4Sm90ELb0ELb1ELb0ELb0ELb1ELb0ELb1ELb0ELb0ELb1ELb1ELb0EEENS1_21CollectiveEpilogueFwdINS6_IJSA_NS7_ILi512EEESA_EEES9_SC_SE_Li256ELb0ELb1ELb1ELb0EEENS1_19SingleTileSchedulerILb0ELb1ELb1ELi64EEEEEEEEEvNT_6ParamsE,@"STO_CUDA_ENTRY STV_DEFAULT"
_ZN7cutlass13device_kernelIN5flash11enable_sm90INS1_16FlashAttnFwdSm90INS1_25CollectiveMainloopFwdSm90ILi2EN4cute5tupleIJNS5_1CILi1EEES8_S8_EEENS6_IJNS7_ILi64EEESA_SA_EEELi512ENS_6half_tEfNS_4arch4Sm90ELb0ELb1ELb0ELb0ELb1ELb0ELb1ELb0ELb0ELb1ELb1ELb0EEENS1_21CollectiveEpilogueFwdINS6_IJSA_NS7_ILi512EEESA_EEES9_SC_SE_Li256ELb0ELb1ELb1ELb0EEENS1_19SingleTileSchedulerILb0ELb1ELb1ELi64EEEEEEEEEvNT_6ParamsE:
[----:B------:R-:W-:Y:S01]  /*0000*/  LDC R1, c[0x0][0x37c] ;  /* 0x0000df00ff017b82 */ /* 0x000fe20000000800 */
[----:B------:R-:W-:Y:S05]  /*0010*/  EXIT ;  /* 0x000000000000794d */ /* 0x000fea0003800000 */
.L_x_7:
        /* <DEDUP_REMOVED lines=14> */
.L_x_25:


//--------------------- .text._ZN7cutlass13device_kernelIN5flash11enable_sm90INS1_16FlashAttnFwdSm90INS1_25CollectiveMainloopFwdSm90ILi2EN4cute5tupleIJNS5_1CILi1EEES8_S8_EEENS6_IJNS7_ILi64EEESA_SA_EEELi512ENS_6half_tEfNS_4arch4Sm90ELb0ELb1ELb0ELb1ELb1ELb0ELb0ELb0ELb0ELb1ELb1ELb0EEENS1_21CollectiveEpilogueFwdINS6_IJSA_NS7_ILi512EEESA_EEES9_SC_SE_Li256ELb1ELb1ELb1ELb0EEENS1_36VarlenDynamicPersistentTileSchedulerILi64ELi64ELi256ELi128ELb1ELb1ELb1ELb1ELb0ELb1EEEEEEEEEvNT_6ParamsE --------------------------
	.section	.text._ZN7cutlass13device_kernelIN5flash11enable_sm90INS1_16FlashAttnFwdSm90INS1_25CollectiveMainloopFwdSm90ILi2EN4cute5tupleIJNS5_1CILi1EEES8_S8_EEENS6_IJNS7_ILi64EEESA_SA_EEELi512ENS_6half_tEfNS_4arch4Sm90ELb0ELb1ELb0ELb1ELb1ELb0ELb0ELb0ELb0ELb1ELb1ELb0EEENS1_21CollectiveEpilogueFwdINS6_IJSA_NS7_ILi512EEESA_EEES9_SC_SE_Li256ELb1ELb1ELb1ELb0EEENS1_36VarlenDynamicPersistentTileSchedulerILi64ELi64ELi256ELi128ELb1ELb1ELb1ELb1ELb0ELb1EEEEEEEEEvNT_6ParamsE,"ax",@progbits
	.align	128
.text._ZN7cutlass13device_kernelIN5flash11enable_sm90INS1_16FlashAttnFwdSm90INS1_25CollectiveMainloopFwdSm90ILi2EN4cute5tupleIJNS5_1CILi1EEES8_S8_EEENS6_IJNS7_ILi64EEESA_SA_EEELi512ENS_6half_tEfNS_4arch4Sm90ELb0ELb1ELb0ELb1ELb1ELb0ELb0ELb0ELb0ELb1ELb1ELb0EEENS1_21CollectiveEpilogueFwdINS6_IJSA_NS7_ILi512EEESA_EEES9_SC_SE_Li256ELb1ELb1ELb1ELb0EEENS1_36VarlenDynamicPersistentTileSchedulerILi64ELi64ELi256ELi128ELb1ELb1ELb1ELb1ELb0ELb1EEEEEEEEEvNT_6ParamsE:
        .type           _ZN7cutlass13device_kernelIN5flash11enable_sm90INS1_16FlashAttnFwdSm90INS1_25CollectiveMainloopFwdSm90ILi2EN4cute5tupleIJNS5_1CILi1EEES8_S8_EEENS6_IJNS7_ILi64EEESA_SA_EEELi512ENS_6half_tEfNS_4arch4Sm90ELb0ELb1ELb0ELb1ELb1ELb0ELb0ELb0ELb0ELb1ELb1ELb0EEENS1_21CollectiveEpilogueFwdINS6_IJSA_NS7_ILi512EEESA_EEES9_SC_SE_Li256ELb1ELb1ELb1ELb0EEENS1_36VarlenDynamicPersistentTileSchedulerILi64ELi64ELi256ELi128ELb1ELb1ELb1ELb1ELb0ELb1EEEEEEEEEvNT_6ParamsE,@function
        .size           _ZN7cutlass13device_kernelIN5flash11enable_sm90INS1_16FlashAttnFwdSm90INS1_25CollectiveMainloopFwdSm90ILi2EN4cute5tupleIJNS5_1CILi1EEES8_S8_EEENS6_IJNS7_ILi64EEESA_SA_EEELi512ENS_6half_tEfNS_4arch4Sm90ELb0ELb1ELb0ELb1ELb1ELb0ELb0ELb0ELb0ELb1ELb1ELb0EEENS1_21CollectiveEpilogueFwdINS6_IJSA_NS7_ILi512EEESA_EEES9_SC_SE_Li256ELb1ELb1ELb1ELb0EEENS1_36VarlenDynamicPersistentTileSchedulerILi64ELi64ELi256ELi128ELb1ELb1ELb1ELb1ELb0ELb1EEEEEEEEEvNT_6ParamsE,(.L_x_26 - _ZN7cutlass13device_kernelIN5flash11enable_sm90INS1_16FlashAttnFwdSm90INS1_25CollectiveMainloopFwdSm90ILi2EN4cute5tupleIJNS5_1CILi1EEES8_S8_EEENS6_IJNS7_ILi64EEESA_SA_EEELi512ENS_6half_tEfNS_4arch4Sm90ELb0ELb1ELb0ELb1ELb1ELb0ELb0ELb0ELb0ELb1ELb1ELb0EEENS1_21CollectiveEpilogueFwdINS6_IJSA_NS7_ILi512EEESA_EEES9_SC_SE_Li256ELb1ELb1ELb1ELb0EEENS1_36VarlenDynamicPersistentTileSchedulerILi64ELi64ELi256ELi128ELb1ELb1ELb1ELb1ELb0ELb1EEEEEEEEEvNT_6ParamsE)
        .other          _ZN7cutlass13device_kernelIN5flash11enable_sm90INS1_16FlashAttnFwdSm90INS1_25CollectiveMainloopFwdSm90ILi2EN4cute5tupleIJNS5_1CILi1EEES8_S8_EEENS6_IJNS7_ILi64EEESA_SA_EEELi512ENS_6half_tEfNS_4arch4Sm90ELb0ELb1ELb0ELb1ELb1ELb0ELb0ELb0ELb0ELb1ELb1ELb0EEENS1_21CollectiveEpilogueFwdINS6_IJSA_NS7_ILi512EEESA_EEES9_SC_SE_Li256ELb1ELb1ELb1ELb0EEENS1_36VarlenDynamicPersistentTileSchedulerILi64ELi64ELi256ELi128ELb1ELb1ELb1ELb1ELb0ELb1EEEEEEEEEvNT_6ParamsE,@"STO_CUDA_ENTRY STV_DEFAULT"
_ZN7cutlass13device_kernelIN5flash11enable_sm90INS1_16FlashAttnFwdSm90INS1_25CollectiveMainloopFwdSm90ILi2EN4cute5tupleIJNS5_1CILi1EEES8_S8_EEENS6_IJNS7_ILi64EEESA_SA_EEELi512ENS_6half_tEfNS_4arch4Sm90ELb0ELb1ELb0ELb1ELb1ELb0ELb0ELb0ELb0ELb1ELb1ELb0EEENS1_21CollectiveEpilogueFwdINS6_IJSA_NS7_ILi512EEESA_EEES9_SC_SE_Li256ELb1ELb1ELb1ELb0EEENS1_36VarlenDynamicPersistentTileSchedulerILi64ELi64ELi256ELi128ELb1ELb1ELb1ELb1ELb0ELb1EEEEEEEEEvNT_6ParamsE:
[----:B------:R-:W-:Y:S01]  /*0000*/  LDC R1, c[0x0][0x37c] ;  /* 0x0000df00ff017b82 */ /* 0x000fe20000000800 */
[----:B------:R-:W-:Y:S05]  /*0010*/  EXIT ;  /* 0x000000000000794d */ /* 0x000fea0003800000 */
.L_x_8:
        /* <DEDUP_REMOVED lines=14> */
.L_x_26:


//--------------------- .text._ZN7cutlass13device_kernelIN5flash11enable_sm90INS1_16FlashAttnFwdSm90INS1_25CollectiveMainloopFwdSm90ILi2EN4cute5tupleIJNS5_1CILi1EEES8_S8_EEENS6_IJNS7_ILi64EEESA_SA_EEELi512ENS_6half_tEfNS_4arch4Sm90ELb0ELb1ELb0ELb1ELb1ELb1ELb0ELb0ELb0ELb1ELb1ELb0EEENS1_21CollectiveEpilogueFwdINS6_IJSA_NS7_ILi512EEESA_EEES9_SC_SE_Li256ELb1ELb1ELb1ELb0EEENS1_36VarlenDynamicPersistentTileSchedulerILi64ELi64ELi256ELi128ELb1ELb1ELb1ELb1ELb0ELb1EEEEEEEEEvNT_6ParamsE --------------------------
	.section	.text._ZN7cutlass13device_kernelIN5flash11enable_sm90INS1_16FlashAttnFwdSm90INS1_25CollectiveMainloopFwdSm90ILi2EN4cute5tupleIJNS5_1CILi1EEES8_S8_EEENS6_IJNS7_ILi64EEESA_SA_EEELi512ENS_6half_tEfNS_4arch4Sm90ELb0ELb1ELb0ELb1ELb1ELb1ELb0ELb0ELb0ELb1ELb1ELb0EEENS1_21CollectiveEpilogueFwdINS6_IJSA_NS7_ILi512EEESA_EEES9_SC_SE_Li256ELb1ELb1ELb1ELb0EEENS1_36VarlenDynamicPersistentTileSchedulerILi64ELi64ELi256ELi128ELb1ELb1ELb1ELb1ELb0ELb1EEEEEEEEEvNT_6ParamsE,"ax",@progbits
	.align	128
.text._ZN7cutlass13device_kernelIN5flash11enable_sm90INS1_16FlashAttnFwdSm90INS1_25CollectiveMainloopFwdSm90ILi2EN4cute5tupleIJNS5_1CILi1EEES8_S8_EEENS6_IJNS7_ILi64EEESA_SA_EEELi512ENS_6half_tEfNS_4arch4Sm90ELb0ELb1ELb0ELb1ELb1ELb1ELb0ELb0ELb0ELb1ELb1ELb0EEENS1_21CollectiveEpilogueFwdINS6_IJSA_NS7_ILi512EEESA_EEES9_SC_SE_Li256ELb1ELb1ELb1ELb0EEENS1_36VarlenDynamicPersistentTileSchedulerILi64ELi64ELi256ELi128ELb1ELb1ELb1ELb1ELb0ELb1EEEEEEEEEvNT_6ParamsE:
        .type           _ZN7cutlass13device_kernelIN5flash11enable_sm90INS1_16FlashAttnFwdSm90INS1_25CollectiveMainloopFwdSm90ILi2EN4cute5tupleIJNS5_1CILi1EEES8_S8_EEENS6_IJNS7_ILi64EEESA_SA_EEELi512ENS_6half_tEfNS_4arch4Sm90ELb0ELb1ELb0ELb1ELb1ELb1ELb0ELb0ELb0ELb1ELb1ELb0EEENS1_21CollectiveEpilogueFwdINS6_IJSA_NS7_ILi512EEESA_EEES9_SC_SE_Li256ELb1ELb1ELb1ELb0EEENS1_36VarlenDynamicPersistentTileSchedulerILi64ELi64ELi256ELi128ELb1ELb1ELb1ELb1ELb0ELb1EEEEEEEEEvNT_6ParamsE,@function
        .size           _ZN7cutlass13device_kernelIN5flash11enable_sm90INS1_16FlashAttnFwdSm90INS1_25CollectiveMainloopFwdSm90ILi2EN4cute5tupleIJNS5_1CILi1EEES8_S8_EEENS6_IJNS7_ILi64EEESA_SA_EEELi512ENS_6half_tEfNS_4arch4Sm90ELb0ELb1ELb0ELb1ELb1ELb1ELb0ELb0ELb0ELb1ELb1ELb0EEENS1_21CollectiveEpilogueFwdINS6_IJSA_NS7_ILi512EEESA_EEES9_SC_SE_Li256ELb1ELb1ELb1ELb0EEENS1_36VarlenDynamicPersistentTileSchedulerILi64ELi64ELi256ELi128ELb1ELb1ELb1ELb1ELb0ELb1EEEEEEEEEvNT_6ParamsE,(.L_x_27 - _ZN7cutlass13device_kernelIN5flash11enable_sm90INS1_16FlashAttnFwdSm90INS1_25CollectiveMainloopFwdSm90ILi2EN4cute5tupleIJNS5_1CILi1EEES8_S8_EEENS6_IJNS7_ILi64EEESA_SA_EEELi512ENS_6half_tEfNS_4arch4Sm90ELb0ELb1ELb0ELb1ELb1ELb1ELb0ELb0ELb0ELb1ELb1ELb0EEENS1_21CollectiveEpilogueFwdINS6_IJSA_NS7_ILi512EEESA_EEES9_SC_SE_Li256ELb1ELb1ELb1ELb0EEENS1_36VarlenDynamicPersistentTileSchedulerILi64ELi64ELi256ELi128ELb1ELb1ELb1ELb1ELb0ELb1EEEEEEEEEvNT_6ParamsE)
        .other          _ZN7cutlass13device_kernelIN5flash11enable_sm90INS1_16FlashAttnFwdSm90INS1_25CollectiveMainloopFwdSm90ILi2EN4cute5tupleIJNS5_1CILi1EEES8_S8_EEENS6_IJNS7_ILi64EEESA_SA_EEELi512ENS_6half_tEfNS_4arch4Sm90ELb0ELb1ELb0ELb1ELb1ELb1ELb0ELb0ELb0ELb1ELb1ELb0EEENS1_21CollectiveEpilogueFwdINS6_IJSA_NS7_ILi512EEESA_EEES9_SC_SE_Li256ELb1ELb1ELb1ELb0EEENS1_36VarlenDynamicPersistentTileSchedulerILi64ELi64ELi256ELi128ELb1ELb1ELb1ELb1ELb0ELb1EEEEEEEEEvNT_6ParamsE,@"STO_CUDA_ENTRY STV_DEFAULT"
_ZN7cutlass13device_kernelIN5flash11enable_sm90INS1_16FlashAttnFwdSm90INS1_25CollectiveMainloopFwdSm90ILi2EN4cute5tupleIJNS5_1CILi1EEES8_S8_EEENS6_IJNS7_ILi64EEESA_SA_EEELi512ENS_6half_tEfNS_4arch4Sm90ELb0ELb1ELb0ELb1ELb1ELb1ELb0ELb0ELb0ELb1ELb1ELb0EEENS1_21CollectiveEpilogueFwdINS6_IJSA_NS7_ILi512EEESA_EEES9_SC_SE_Li256ELb1ELb1ELb1ELb0EEENS1_36VarlenDynamicPersistentTileSchedulerILi64ELi64ELi256ELi128ELb1ELb1ELb1ELb1ELb0ELb1EEEEEEEEEvNT_6ParamsE:
[----:B------:R-:W-:Y:S01]  /*0000*/  LDC R1, c[0x0][0x37c] ;  /* 0x0000df00ff017b82 */ /* 0x000fe20000000800 */
[----:B------:R-:W-:Y:S05]  /*0010*/  EXIT ;  /* 0x000000000000794d */ /* 0x000fea0003800000 */
.L_x_9:
        /* <DEDUP_REMOVED lines=14> */
.L_x_27:


//--------------------- .text._ZN7cutlass13device_kernelIN5flash11enable_sm90INS1_16FlashAttnFwdSm90INS1_25CollectiveMainloopFwdSm90ILi2EN4cute5tupleIJNS5_1CILi1EEES8_S8_EEENS6_IJNS7_ILi64EEESA_SA_EEELi512ENS_6half_tEfNS_4arch4Sm90ELb0ELb1ELb0ELb1ELb1ELb0ELb1ELb0ELb0ELb1ELb1ELb0EEENS1_21CollectiveEpilogueFwdINS6_IJSA_NS7_ILi512EEESA_EEES9_SC_SE_Li256ELb1ELb1ELb1ELb0EEENS1_36VarlenDynamicPersistentTileSchedulerILi64ELi64ELi256ELi128ELb1ELb1ELb1ELb1ELb0ELb1EEEEEEEEEvNT_6ParamsE --------------------------
	.section	.text._ZN7cutlass13device_kernelIN5flash11enable_sm90INS1_16FlashAttnFwdSm90INS1_25CollectiveMainloopFwdSm90ILi2EN4cute5tupleIJNS5_1CILi1EEES8_S8_EEENS6_IJNS7_ILi64EEESA_SA_EEELi512ENS_6half_tEfNS_4arch4Sm90ELb0ELb1ELb0ELb1ELb1ELb0ELb1ELb0ELb0ELb1ELb1ELb0EEENS1_21CollectiveEpilogueFwdINS6_IJSA_NS7_ILi512EEESA_EEES9_SC_SE_Li256ELb1ELb1ELb1ELb0EEENS1_36VarlenDynamicPersistentTileSchedulerILi64ELi64ELi256ELi128ELb1ELb1ELb1ELb1ELb0ELb1EEEEEEEEEvNT_6ParamsE,"ax",@progbits
	.align	128
.text._ZN7cutlass13device_kernelIN5flash11enable_sm90INS1_16FlashAttnFwdSm90INS1_25CollectiveMainloopFwdSm90ILi2EN4cute5tupleIJNS5_1CILi1EEES8_S8_EEENS6_IJNS7_ILi64EEESA_SA_EEELi512ENS_6half_tEfNS_4arch4Sm90ELb0ELb1ELb0ELb1ELb1ELb0ELb1ELb0ELb0ELb1ELb1ELb0EEENS1_21CollectiveEpilogueFwdINS6_IJSA_NS7_ILi512EEESA_EEES9_SC_SE_Li256ELb1ELb1ELb1ELb0EEENS1_36VarlenDynamicPersistentTileSchedulerILi64ELi64ELi256ELi128ELb1ELb1ELb1ELb1ELb0ELb1EEEEEEEEEvNT_6ParamsE:
        .type           _ZN7cutlass13device_kernelIN5flash11enable_sm90INS1_16FlashAttnFwdSm90INS1_25CollectiveMainloopFwdSm90ILi2EN4cute5tupleIJNS5_1CILi1EEES8_S8_EEENS6_IJNS7_ILi64EEESA_SA_EEELi512ENS_6half_tEfNS_4arch4Sm90ELb0ELb1ELb0ELb1ELb1ELb0ELb1ELb0ELb0ELb1ELb1ELb0EEENS1_21CollectiveEpilogueFwdINS6_IJSA_NS7_ILi512EEESA_EEES9_SC_SE_Li256ELb1ELb1ELb1ELb0EEENS1_36VarlenDynamicPersistentTileSchedulerILi64ELi64ELi256ELi128ELb1ELb1ELb1ELb1ELb0ELb1EEEEEEEEEvNT_6ParamsE,@function
        .size           _ZN7cutlass13device_kernelIN5flash11enable_sm90INS1_16FlashAttnFwdSm90INS1_25CollectiveMainloopFwdSm90ILi2EN4cute5tupleIJNS5_1CILi1EEES8_S8_EEENS6_IJNS7_ILi64EEESA_SA_EEELi512ENS_6half_tEfNS_4arch4Sm90ELb0ELb1ELb0ELb1ELb1ELb0ELb1ELb0ELb0ELb1ELb1ELb0EEENS1_21CollectiveEpilogueFwdINS6_IJSA_NS7_ILi512EEESA_EEES9_SC_SE_Li256ELb1ELb1ELb1ELb0EEENS1_36VarlenDynamicPersistentTileSchedulerILi64ELi64ELi256ELi128ELb1ELb1ELb1ELb1ELb0ELb1EEEEEEEEEvNT_6ParamsE,(.L_x_28 - _ZN7cutlass13device_kernelIN5flash11enable_sm90INS1_16FlashAttnFwdSm90INS1_25CollectiveMainloopFwdSm90ILi2EN4cute5tupleIJNS5_1CILi1EEES8_S8_EEENS6_IJNS7_ILi64EEESA_SA_EEELi512ENS_6half_tEfNS_4arch4Sm90ELb0ELb1ELb0ELb1ELb1ELb0ELb1ELb0ELb0ELb1ELb1ELb0EEENS1_21CollectiveEpilogueFwdINS6_IJSA_NS7_ILi512EEESA_EEES9_SC_SE_Li256ELb1ELb1ELb1ELb0EEENS1_36VarlenDynamicPersistentTileSchedulerILi64ELi64ELi256ELi128ELb1ELb1ELb1ELb1ELb0ELb1EEEEEEEEEvNT_6ParamsE)
        .other          _ZN7cutlass13device_kernelIN5flash11enable_sm90INS1_16FlashAttnFwdSm90INS1_25CollectiveMainloopFwdSm90ILi2EN4cute5tupleIJNS5_1CILi1EEES8_S8_EEENS6_IJNS7_ILi64EEESA_SA_EEELi512ENS_6half_tEfNS_4arch4Sm90ELb0ELb1ELb0ELb1ELb1ELb0ELb1ELb0ELb0ELb1ELb1ELb0EEENS1_21CollectiveEpilogueFwdINS6_IJSA_NS7_ILi512EEESA_EEES9_SC_SE_Li256ELb1ELb1ELb1ELb0EEENS1_36VarlenDynamicPersistentTileSchedulerILi64ELi64ELi256ELi128ELb1ELb1ELb1ELb1ELb0ELb1EEEEEEEEEvNT_6ParamsE,@"STO_CUDA_ENTRY STV_DEFAULT"
_ZN7cutlass13device_kernelIN5flash11enable_sm90INS1_16FlashAttnFwdSm90INS1_25CollectiveMainloopFwdSm90ILi2EN4cute5tupleIJNS5_1CILi1EEES8_S8_EEENS6_IJNS7_ILi64EEESA_SA_EEELi512ENS_6half_tEfNS_4arch4Sm90ELb0ELb1ELb0ELb1ELb1ELb0ELb1ELb0ELb0ELb1ELb1ELb0EEENS1_21CollectiveEpilogueFwdINS6_IJSA_NS7_ILi512EEESA_EEES9_SC_SE_Li256ELb1ELb1ELb1ELb0EEENS1_36VarlenDynamicPersistentTileSchedulerILi64ELi64ELi256ELi128ELb1ELb1ELb1ELb1ELb0ELb1EEEEEEEEEvNT_6ParamsE:
[----:B------:R-:W-:Y:S01]  /*0000*/  LDC R1, c[0x0][0x37c] ;  /* 0x0000df00ff017b82 */ /* 0x000fe20000000800 */
[----:B------:R-:W-:Y:S05]  /*0010*/  EXIT ;  /* 0x000000000000794d */ /* 0x000fea0003800000 */
.L_x_10:
        /* <DEDUP_REMOVED lines=14> */
.L_x_28:


//--------------------- .text._ZN7cutlass13device_kernelIN5flash11enable_sm90INS1_16FlashAttnFwdSm90INS1_25CollectiveMainloopFwdSm90ILi2EN4cute5tupleIJNS5_1CILi1EEES8_S8_EEENS6_IJNS7_ILi64EEESA_SA_EEELi512ENS_6half_tEfNS_4arch4Sm90ELb0ELb1ELb0ELb1ELb1ELb1ELb1ELb0ELb0ELb1ELb1ELb0EEENS1_21CollectiveEpilogueFwdINS6_IJSA_NS7_ILi512EEESA_EEES9_SC_SE_Li256ELb1ELb1ELb1ELb0EEENS1_36VarlenDynamicPersistentTileSchedulerILi64ELi64ELi256ELi128ELb1ELb1ELb1ELb1ELb0ELb1EEEEEEEEEvNT_6ParamsE --------------------------
	.section	.text._ZN7cutlass13device_kernelIN5flash11enable_sm90INS1_16FlashAttnFwdSm90INS1_25CollectiveMainloopFwdSm90ILi2EN4cute5tupleIJNS5_1CILi1EEES8_S8_EEENS6_IJNS7_ILi64EEESA_SA_EEELi512ENS_6half_tEfNS_4arch4Sm90ELb0ELb1ELb0ELb1ELb1ELb1ELb1ELb0ELb0ELb1ELb1ELb0EEENS1_21CollectiveEpilogueFwdINS6_IJSA_NS7_ILi512EEESA_EEES9_SC_SE_Li256ELb1ELb1ELb1ELb0EEENS1_36VarlenDynamicPersistentTileSchedulerILi64ELi64ELi256ELi128ELb1ELb1ELb1ELb1ELb0ELb1EEEEEEEEEvNT_6ParamsE,"ax",@progbits
	.align	128
.text._ZN7cutlass13device_kernelIN5flash11enable_sm90INS1_16FlashAttnFwdSm90INS1_25CollectiveMainloopFwdSm90ILi2EN4cute5tupleIJNS5_1CILi1EEES8_S8_EEENS6_IJNS7_ILi64EEESA_SA_EEELi512ENS_6half_tEfNS_4arch4Sm90ELb0ELb1ELb0ELb1ELb1ELb1ELb1ELb0ELb0ELb1ELb1ELb0EEENS1_21CollectiveEpilogueFwdINS6_IJSA_NS7_ILi512EEESA_EEES9_SC_SE_Li256ELb1ELb1ELb1ELb0EEENS1_36VarlenDynamicPersistentTileSchedulerILi64ELi64ELi256ELi128ELb1ELb1ELb1ELb1ELb0ELb1EEEEEEEEEvNT_6ParamsE:
        .type           _ZN7cutlass13device_kernelIN5flash11enable_sm90INS1_16FlashAttnFwdSm90INS1_25CollectiveMainloopFwdSm90ILi2EN4cute5tupleIJNS5_1CILi1EEES8_S8_EEENS6_IJNS7_ILi64EEESA_SA_EEELi512ENS_6half_tEfNS_4arch4Sm90ELb0ELb1ELb0ELb1ELb1ELb1ELb1ELb0ELb0ELb1ELb1ELb0EEENS1_21CollectiveEpilogueFwdINS6_IJSA_NS7_ILi512EEESA_EEES9_SC_SE_Li256ELb1ELb1ELb1ELb0EEENS1_36VarlenDynamicPersistentTileSchedulerILi64ELi64ELi256ELi128ELb1ELb1ELb1ELb1ELb0ELb1EEEEEEEEEvNT_6ParamsE,@function
        .size           _ZN7cutlass13device_kernelIN5flash11enable_sm90INS1_16FlashAttnFwdSm90INS1_25CollectiveMainloopFwdSm90ILi2EN4cute5tupleIJNS5_1CILi1EEES8_S8_EEENS6_IJNS7_ILi64EEESA_SA_EEELi512ENS_6half_tEfNS_4arch4Sm90ELb0ELb1ELb0ELb1ELb1ELb1ELb1ELb0ELb0ELb1ELb1ELb0EEENS1_21CollectiveEpilogueFwdINS6_IJSA_NS7_ILi512EEESA_EEES9_SC_SE_Li256ELb1ELb1ELb1ELb0EEENS1_36VarlenDynamicPersistentTileSchedulerILi64ELi64ELi256ELi128ELb1ELb1ELb1ELb1ELb0ELb1EEEEEEEEEvNT_6ParamsE,(.L_x_29 - _ZN7cutlass13device_kernelIN5flash11enable_sm90INS1_16FlashAttnFwdSm90INS1_25CollectiveMainloopFwdSm90ILi2EN4cute5tupleIJNS5_1CILi1EEES8_S8_EEENS6_IJNS7_ILi64EEESA_SA_EEELi512ENS_6half_tEfNS_4arch4Sm90ELb0ELb1ELb0ELb1ELb1ELb1ELb1ELb0ELb0ELb1ELb1ELb0EEENS1_21CollectiveEpilogueFwdINS6_IJSA_NS7_ILi512EEESA_EEES9_SC_SE_Li256ELb1ELb1ELb1ELb0EEENS1_36VarlenDynamicPersistentTileSchedulerILi64ELi64ELi256ELi128ELb1ELb1ELb1ELb1ELb0ELb1EEEEEEEEEvNT_6ParamsE)
        .other          _ZN7cutlass13device_kernelIN5flash11enable_sm90INS1_16FlashAttnFwdSm90INS1_25CollectiveMainloopFwdSm90ILi2EN4cute5tupleIJNS5_1CILi1EEES8_S8_EEENS6_IJNS7_ILi64EEESA_SA_EEELi512ENS_6half_tEfNS_4arch4Sm90ELb0ELb1ELb0ELb1ELb1ELb1ELb1ELb0ELb0ELb1ELb1ELb0EEENS1_21CollectiveEpilogueFwdINS6_IJSA_NS7_ILi512EEESA_EEES9_SC_SE_Li256ELb1ELb1ELb1ELb0EEENS1_36VarlenDynamicPersistentTileSchedulerILi64ELi64ELi256ELi128ELb1ELb1ELb1ELb1ELb0ELb1EEEEEEEEEvNT_6ParamsE,@"STO_CUDA_ENTRY STV_DEFAULT"
_ZN7cutlass13device_kernelIN5flash11enable_sm90INS1_16FlashAttnFwdSm90INS1_25CollectiveMainloopFwdSm90ILi2EN4cute5tupleIJNS5_1CILi1EEES8_S8_EEENS6_IJNS7_ILi64EEESA_SA_EEELi512ENS_6half_tEfNS_4arch4Sm90ELb0ELb1ELb0ELb1ELb1ELb1ELb1ELb0ELb0ELb1ELb1ELb0EEENS1_21CollectiveEpilogueFwdINS6_IJSA_NS7_ILi512EEESA_EEES9_SC_SE_Li256ELb1ELb1ELb1ELb0EEENS1_36VarlenDynamicPersistentTileSchedulerILi64ELi64ELi256ELi128ELb1ELb1ELb1ELb1ELb0ELb1EEEEEEEEEvNT_6ParamsE:
[----:B------:R-:W-:Y:S01]  /*0000*/  LDC R1, c[0x0][0x37c] ;  /* 0x0000df00ff017b82 */ /* 0x000fe20000000800 */
[----:B------:R-:W-:Y:S05]  /*0010*/  EXIT ;  /* 0x000000000000794d */ /* 0x000fea0003800000 */
.L_x_11:
        /* <DEDUP_REMOVED lines=14> */
.L_x_29:


//--------------------- .text._ZN7cutlass13device_kernelIN5flash11enable_sm90INS1_16FlashAttnFwdSm90INS1_25CollectiveMainloopFwdSm90ILi2EN4cute5tupleIJNS5_1CILi1EEES8_S8_EEENS6_IJNS7_ILi64EEESA_SA_EEELi512ENS_6half_tEfNS_4arch4Sm90ELb1ELb0ELb0ELb0ELb1ELb0ELb0ELb0ELb0ELb1ELb1ELb0EEENS1_21CollectiveEpilogueFwdINS6_IJSA_NS7_ILi512EEESA_EEES9_SC_SE_Li256ELb0ELb1ELb1ELb0EEENS1_19SingleTileSchedulerILb0ELb1ELb1ELi64EEEEEEEEEvNT_6ParamsE --------------------------
	.section	.text._ZN7cutlass13device_kernelIN5flash11enable_sm90INS1_16FlashAttnFwdSm90INS1_25CollectiveMainloopFwdSm90ILi2EN4cute5tupleIJNS5_1CILi1EEES8_S8_EEENS6_IJNS7_ILi64EEESA_SA_EEELi512ENS_6half_tEfNS_4arch4Sm90ELb1ELb0ELb0ELb0ELb1ELb0ELb0ELb0ELb0ELb1ELb1ELb0EEENS1_21CollectiveEpilogueFwdINS6_IJSA_NS7_ILi512EEESA_EEES9_SC_SE_Li256ELb0ELb1ELb1ELb0EEENS1_19SingleTileSchedulerILb0ELb1ELb1ELi64EEEEEEEEEvNT_6ParamsE,"ax",@progbits
	.align	128
.text._ZN7cutlass13device_kernelIN5flash11enable_sm90INS1_16FlashAttnFwdSm90INS1_25CollectiveMainloopFwdSm90ILi2EN4cute5tupleIJNS5_1CILi1EEES8_S8_EEENS6_IJNS7_ILi64EEESA_SA_EEELi512ENS_6half_tEfNS_4arch4Sm90ELb1ELb0ELb0ELb0ELb1ELb0ELb0ELb0ELb0ELb1ELb1ELb0EEENS1_21CollectiveEpilogueFwdINS6_IJSA_NS7_ILi512EEESA_EEES9_SC_SE_Li256ELb0ELb1ELb1ELb0EEENS1_19SingleTileSchedulerILb0ELb1ELb1ELi64EEEEEEEEEvNT_6ParamsE:
        .type           _ZN7cutlass13device_kernelIN5flash11enable_sm90INS1_16FlashAttnFwdSm90INS1_25CollectiveMainloopFwdSm90ILi2EN4cute5tupleIJNS5_1CILi1EEES8_S8_EEENS6_IJNS7_ILi64EEESA_SA_EEELi512ENS_6half_tEfNS_4arch4Sm90ELb1ELb0ELb0ELb0ELb1ELb0ELb0ELb0ELb0ELb1ELb1ELb0EEENS1_21CollectiveEpilogueFwdINS6_IJSA_NS7_ILi512EEESA_EEES9_SC_SE_Li256ELb0ELb1ELb1ELb0EEENS1_19SingleTileSchedulerILb0ELb1ELb1ELi64EEEEEEEEEvNT_6ParamsE,@function
        .size           _ZN7cutlass13device_kernelIN5flash11enable_sm90INS1_16FlashAttnFwdSm90INS1_25CollectiveMainloopFwdSm90ILi2EN4cute5tupleIJNS5_1CILi1EEES8_S8_EEENS6_IJNS7_ILi64EEESA_SA_EEELi512ENS_6half_tEfNS_4arch4Sm90ELb1ELb0ELb0ELb0ELb1ELb0ELb0ELb0ELb0ELb1ELb1ELb0EEENS1_21CollectiveEpilogueFwdINS6_IJSA_NS7_ILi512EEESA_EEES9_SC_SE_Li256ELb0ELb1ELb1ELb0EEENS1_19SingleTileSchedulerILb0ELb1ELb1ELi64EEEEEEEEEvNT_6ParamsE,(.L_x_30 - _ZN7cutlass13device_kernelIN5flash11enable_sm90INS1_16FlashAttnFwdSm90INS1_25CollectiveMainloopFwdSm90ILi2EN4cute5tupleIJNS5_1CILi1EEES8_S8_EEENS6_IJNS7_ILi64EEESA_SA_EEELi512ENS_6half_tEfNS_4arch4Sm90ELb1ELb0ELb0ELb0ELb1ELb0ELb0ELb0ELb0ELb1ELb1ELb0EEENS1_21CollectiveEpilogueFwdINS6_IJSA_NS7_ILi512EEESA_EEES9_SC_SE_Li256ELb0ELb1ELb1ELb0EEENS1_19SingleTileSchedulerILb0ELb1ELb1ELi64EEEEEEEEEvNT_6ParamsE)
        .other          _ZN7cutlass13device_kernelIN5flash11enable_sm90INS1_16FlashAttnFwdSm90INS1_25CollectiveMainloopFwdSm90ILi2EN4cute5tupleIJNS5_1CILi1EEES8_S8_EEENS6_IJNS7_ILi64EEESA_SA_EEELi512ENS_6half_tEfNS_4arch4Sm90ELb1ELb0ELb0ELb0ELb1ELb0ELb0ELb0ELb0ELb1ELb1ELb0EEENS1_21CollectiveEpilogueFwdINS6_IJSA_NS7_ILi512EEESA_EEES9_SC_SE_Li256ELb0ELb1ELb1ELb0EEENS1_19SingleTileSchedulerILb0ELb1ELb1ELi64EEEEEEEEEvNT_6ParamsE,@"STO_CUDA_ENTRY STV_DEFAULT"
_ZN7cutlass13device_kernelIN5flash11enable_sm90INS1_16FlashAttnFwdSm90INS1_25CollectiveMainloopFwdSm90ILi2EN4cute5tupleIJNS5_1CILi1EEES8_S8_EEENS6_IJNS7_ILi64EEESA_SA_EEELi512ENS_6half_tEfNS_4arch4Sm90ELb1ELb0ELb0ELb0ELb1ELb0ELb0ELb0ELb0ELb1ELb1ELb0EEENS1_21CollectiveEpilogueFwdINS6_IJSA_NS7_ILi512EEESA_EEES9_SC_SE_Li256ELb0ELb1ELb1ELb0EEENS1_19SingleTileSchedulerILb0ELb1ELb1ELi64EEEEEEEEEvNT_6ParamsE:
[----:B------:R-:W-:Y:S01]  /*0000*/  LDC R1, c[0x0][0x37c] ;  /* 0x0000df00ff017b82 */ /* 0x000fe20000000800 */
[----:B------:R-:W-:Y:S05]  /*0010*/  EXIT ;  /* 0x000000000000794d */ /* 0x000fea0003800000 */
.L_x_12:
        /* <DEDUP_REMOVED lines=14> */
.L_x_30:


//--------------------- .text._ZN7cutlass13device_kernelIN5flash11enable_sm90INS1_16FlashAttnFwdSm90INS1_25CollectiveMainloopFwdSm90ILi2EN4cute5tupleIJNS5_1CILi1EEES8_S8_EEENS6_IJNS7_ILi64EEESA_SA_EEELi512ENS_6half_tEfNS_4arch4Sm90ELb1ELb0ELb0ELb0ELb1ELb0ELb1ELb0ELb0ELb1ELb1ELb0EEENS1_21CollectiveEpilogueFwdINS6_IJSA_NS7_ILi512EEESA_EEES9_SC_SE_Li256ELb0ELb1ELb1ELb0EEENS1_19SingleTileSchedulerILb0ELb1ELb1ELi64EEEEEEEEEvNT_6ParamsE --------------------------
	.section	.text._ZN7cutlass13device_kernelIN5flash11enable_sm90INS1_16FlashAttnFwdSm90INS1_25CollectiveMainloopFwdSm90ILi2EN4cute5tupleIJNS5_1CILi1EEES8_S8_EEENS6_IJNS7_ILi64EEESA_SA_EEELi512ENS_6half_tEfNS_4arch4Sm90ELb1ELb0ELb0ELb0ELb1ELb0ELb1ELb0ELb0ELb1ELb1ELb0EEENS1_21CollectiveEpilogueFwdINS6_IJSA_NS7_ILi512EEESA_EEES9_SC_SE_Li256ELb0ELb1ELb1ELb0EEENS1_19SingleTileSchedulerILb0ELb1ELb1ELi64EEEEEEEEEvNT_6ParamsE,"ax",@progbits
	.align	128
.text._ZN7cutlass13device_kernelIN5flash11enable_sm90INS1_16FlashAttnFwdSm90INS1_25CollectiveMainloopFwdSm90ILi2EN4cute5tupleIJNS5_1CILi1EEES8_S8_EEENS6_IJNS7_ILi64EEESA_SA_EEELi512ENS_6half_tEfNS_4arch4Sm90ELb1ELb0ELb0ELb0ELb1ELb0ELb1ELb0ELb0ELb1ELb1ELb0EEENS1_21CollectiveEpilogueFwdINS6_IJSA_NS7_ILi512EEESA_EEES9_SC_SE_Li256ELb0ELb1ELb1ELb0EEENS1_19SingleTileSchedulerILb0ELb1ELb1ELi64EEEEEEEEEvNT_6ParamsE:
        .type           _ZN7cutlass13device_kernelIN5flash11enable_sm90INS1_16FlashAttnFwdSm90INS1_25CollectiveMainloopFwdSm90ILi2EN4cute5tupleIJNS5_1CILi1EEES8_S8_EEENS6_IJNS7_ILi64EEESA_SA_EEELi512ENS_6half_tEfNS_4arch4Sm90ELb1ELb0ELb0ELb0ELb1ELb0ELb1ELb0ELb0ELb1ELb1ELb0EEENS1_21CollectiveEpilogueFwdINS6_IJSA_NS7_ILi512EEESA_EEES9_SC_SE_Li256ELb0ELb1ELb1ELb0EEENS1_19SingleTileSchedulerILb0ELb1ELb1ELi64EEEEEEEEEvNT_6ParamsE,@function
        .size           _ZN7cutlass13device_kernelIN5flash11enable_sm90INS1_16FlashAttnFwdSm90INS1_25CollectiveMainloopFwdSm90ILi2EN4cute5tupleIJNS5_1CILi1EEES8_S8_EEENS6_IJNS7_ILi64EEESA_SA_EEELi512ENS_6half_tEfNS_4arch4Sm90ELb1ELb0ELb0ELb0ELb1ELb0ELb1ELb0ELb0ELb1ELb1ELb0EEENS1_21CollectiveEpilogueFwdINS6_IJSA_NS7_ILi512EEESA_EEES9_SC_SE_Li256ELb0ELb1ELb1ELb0EEENS1_19SingleTileSchedulerILb0ELb1ELb1ELi64EEEEEEEEEvNT_6ParamsE,(.L_x_31 - _ZN7cutlass13device_kernelIN5flash11enable_sm90INS1_16FlashAttnFwdSm90INS1_25CollectiveMainloopFwdSm90ILi2EN4cute5tupleIJNS5_1CILi1EEES8_S8_EEENS6_IJNS7_ILi64EEESA_SA_EEELi512ENS_6half_tEfNS_4arch4Sm90ELb1ELb0ELb0ELb0ELb1ELb0ELb1ELb0ELb0ELb1ELb1ELb0EEENS1_21CollectiveEpilogueFwdINS6_IJSA_NS7_ILi512EEESA_EEES9_SC_SE_Li256ELb0ELb1ELb1ELb0EEENS1_19SingleTileSchedulerILb0ELb1ELb1ELi64EEEEEEEEEvNT_6ParamsE)
        .other          _ZN7cutlass13device_kernelIN5flash11enable_sm90INS1_16FlashAttnFwdSm90INS1_25CollectiveMainloopFwdSm90ILi2EN4cute5tupleIJNS5_1CILi1EEES8_S8_EEENS6_IJNS7_ILi64EEESA_SA_EEELi512ENS_6half_tEfNS_4arch4Sm90ELb1ELb0ELb0ELb0ELb1ELb0ELb1ELb0ELb0ELb1ELb1ELb0EEENS1_21CollectiveEpilogueFwdINS6_IJSA_NS7_ILi512EEESA_EEES9_SC_SE_Li256ELb0ELb1ELb1ELb0EEENS1_19SingleTileSchedulerILb0ELb1ELb1ELi64EEEEEEEEEvNT_6ParamsE,@"STO_CUDA_ENTRY STV_DEFAULT"
_ZN7cutlass13device_kernelIN5flash11enable_sm90INS1_16FlashAttnFwdSm90INS1_25CollectiveMainloopFwdSm90ILi2EN4cute5tupleIJNS5_1CILi1EEES8_S8_EEENS6_IJNS7_ILi64EEESA_SA_EEELi512ENS_6half_tEfNS_4arch4Sm90ELb1ELb0ELb0ELb0ELb1ELb0ELb1ELb0ELb0ELb1ELb1ELb0EEENS1_21CollectiveEpilogueFwdINS6_IJSA_NS7_ILi512EEESA_EEES9_SC_SE_Li256ELb0ELb1ELb1ELb0EEENS1_19SingleTileSchedulerILb0ELb1ELb1ELi64EEEEEEEEEvNT_6ParamsE:
[----:B------:R-:W-:Y:S01]  /*0000*/  LDC R1, c[0x0][0x37c] ;  /* 0x0000df00ff017b82 */ /* 0x000fe20000000800 */
[----:B------:R-:W-:Y:S05]  /*0010*/  EXIT ;  /* 0x000000000000794d */ /* 0x000fea0003800000 */
.L_x_13:
        /* <DEDUP_REMOVED lines=14> */
.L_x_31:


//--------------------- .text._ZN7cutlass13device_kernelIN5flash11enable_sm90INS1_16FlashAttnFwdSm90INS1_25CollectiveMainloopFwdSm90ILi2EN4cute5tupleIJNS5_1CILi1EEES8_S8_EEENS6_IJNS7_ILi64EEESA_SA_EEELi512ENS_6half_tEfNS_4arch4Sm90ELb1ELb0ELb0ELb1ELb1ELb0ELb0ELb0ELb0ELb1ELb1ELb0EEENS1_21CollectiveEpilogueFwdINS6_IJSA_NS7_ILi512EEESA_EEES9_SC_SE_Li256ELb1ELb1ELb1ELb0EEENS1_36VarlenDynamicPersistentTileSchedulerILi64ELi64ELi256ELi128ELb1ELb1ELb1ELb1ELb1ELb1EEEEEEEEEvNT_6ParamsE --------------------------
	.section	.text._ZN7cutlass13device_kernelIN5flash11enable_sm90INS1_16FlashAttnFwdSm90INS1_25CollectiveMainloopFwdSm90ILi2EN4cute5tupleIJNS5_1CILi1EEES8_S8_EEENS6_IJNS7_ILi64EEESA_SA_EEELi512ENS_6half_tEfNS_4arch4Sm90ELb1ELb0ELb0ELb1ELb1ELb0ELb0ELb0ELb0ELb1ELb1ELb0EEENS1_21CollectiveEpilogueFwdINS6_IJSA_NS7_ILi512EEESA_EEES9_SC_SE_Li256ELb1ELb1ELb1ELb0EEENS1_36VarlenDynamicPersistentTileSchedulerILi64ELi64ELi256ELi128ELb1ELb1ELb1ELb1ELb1ELb1EEEEEEEEEvNT_6ParamsE,"ax",@progbits
	.align	128
.text._ZN7cutlass13device_kernelIN5flash11enable_sm90INS1_16FlashAttnFwdSm90INS1_25CollectiveMainloopFwdSm90ILi2EN4cute5tupleIJNS5_1CILi1EEES8_S8_EEENS6_IJNS7_ILi64EEESA_SA_EEELi512ENS_6half_tEfNS_4arch4Sm90ELb1ELb0ELb0ELb1ELb1ELb0ELb0ELb0ELb0ELb1ELb1ELb0EEENS1_21CollectiveEpilogueFwdINS6_IJSA_NS7_ILi512EEESA_EEES9_SC_SE_Li256ELb1ELb1ELb1ELb0EEENS1_36VarlenDynamicPersistentTileSchedulerILi64ELi64ELi256ELi128ELb1ELb1ELb1ELb1ELb1ELb1EEEEEEEEEvNT_6ParamsE:
        .type           _ZN7cutlass13device_kernelIN5flash11enable_sm90INS1_16FlashAttnFwdSm90INS1_25CollectiveMainloopFwdSm90ILi2EN4cute5tupleIJNS5_1CILi1EEES8_S8_EEENS6_IJNS7_ILi64EEESA_SA_EEELi512ENS_6half_tEfNS_4arch4Sm90ELb1ELb0ELb0ELb1ELb1ELb0ELb0ELb0ELb0ELb1ELb1ELb0EEENS1_21CollectiveEpilogueFwdINS6_IJSA_NS7_ILi512EEESA_EEES9_SC_SE_Li256ELb1ELb1ELb1ELb0EEENS1_36VarlenDynamicPersistentTileSchedulerILi64ELi64ELi256ELi128ELb1ELb1ELb1ELb1ELb1ELb1EEEEEEEEEvNT_6ParamsE,@function
        .size           _ZN7cutlass13device_kernelIN5flash11enable_sm90INS1_16FlashAttnFwdSm90INS1_25CollectiveMainloopFwdSm90ILi2EN4cute5tupleIJNS5_1CILi1EEES8_S8_EEENS6_IJNS7_ILi64EEESA_SA_EEELi512ENS_6half_tEfNS_4arch4Sm90ELb1ELb0ELb0ELb1ELb1ELb0ELb0ELb0ELb0ELb1ELb1ELb0EEENS1_21CollectiveEpilogueFwdINS6_IJSA_NS7_ILi512EEESA_EEES9_SC_SE_Li256ELb1ELb1ELb1ELb0EEENS1_36VarlenDynamicPersistentTileSchedulerILi64ELi64ELi256ELi128ELb1ELb1ELb1ELb1ELb1ELb1EEEEEEEEEvNT_6ParamsE,(.L_x_32 - _ZN7cutlass13device_kernelIN5flash11enable_sm90INS1_16FlashAttnFwdSm90INS1_25CollectiveMainloopFwdSm90ILi2EN4cute5tupleIJNS5_1CILi1EEES8_S8_EEENS6_IJNS7_ILi64EEESA_SA_EEELi512ENS_6half_tEfNS_4arch4Sm90ELb1ELb0ELb0ELb1ELb1ELb0ELb0ELb0ELb0ELb1ELb1ELb0EEENS1_21CollectiveEpilogueFwdINS6_IJSA_NS7_ILi512EEESA_EEES9_SC_SE_Li256ELb1ELb1ELb1ELb0EEENS1_36VarlenDynamicPersistentTileSchedulerILi64ELi64ELi256ELi128ELb1ELb1ELb1ELb1ELb1ELb1EEEEEEEEEvNT_6ParamsE)
        .other          _ZN7cutlass13device_kernelIN5flash11enable_sm90INS1_16FlashAttnFwdSm90INS1_25CollectiveMainloopFwdSm90ILi2EN4cute5tupleIJNS5_1CILi1EEES8_S8_EEENS6_IJNS7_ILi64EEESA_SA_EEELi512ENS_6half_tEfNS_4arch4Sm90ELb1ELb0ELb0ELb1ELb1ELb0ELb0ELb0ELb0ELb1ELb1ELb0EEENS1_21CollectiveEpilogueFwdINS6_IJSA_NS7_ILi512EEESA_EEES9_SC_SE_Li256ELb1ELb1ELb1ELb0EEENS1_36VarlenDynamicPersistentTileSchedulerILi64ELi64ELi256ELi128ELb1ELb1ELb1ELb1ELb1ELb1EEEEEEEEEvNT_6ParamsE,@"STO_CUDA_ENTRY STV_DEFAULT"
_ZN7cutlass13device_kernelIN5flash11enable_sm90INS1_16FlashAttnFwdSm90INS1_25CollectiveMainloopFwdSm90ILi2EN4cute5tupleIJNS5_1CILi1EEES8_S8_EEENS6_IJNS7_ILi64EEESA_SA_EEELi512ENS_6half_tEfNS_4arch4Sm90ELb1ELb0ELb0ELb1ELb1ELb0ELb0ELb0ELb0ELb1ELb1ELb0EEENS1_21CollectiveEpilogueFwdINS6_IJSA_NS7_ILi512EEESA_EEES9_SC_SE_Li256ELb1ELb1ELb1ELb0EEENS1_36VarlenDynamicPersistentTileSchedulerILi64ELi64ELi256ELi128ELb1ELb1ELb1ELb1ELb1ELb1EEEEEEEEEvNT_6ParamsE:
[----:B------:R-:W-:Y:S01]  /*0000*/  LDC R1, c[0x0][0x37c] ;  /* 0x0000df00ff017b82 */ /* 0x000fe20000000800 */
[----:B------:R-:W-:Y:S05]  /*0010*/  EXIT ;  /* 0x000000000000794d */ /* 0x000fea0003800000 */
.L_x_14:
        /* <DEDUP_REMOVED lines=14> */
.L_x_32:


//--------------------- .text._ZN7cutlass13device_kernelIN5flash11enable_sm90INS1_16FlashAttnFwdSm90INS1_25CollectiveMainloopFwdSm90ILi2EN4cute5tupleIJNS5_1CILi1EEES8_S8_EEENS6_IJNS7_ILi64EEESA_SA_EEELi512ENS_6half_tEfNS_4arch4Sm90ELb1ELb0ELb0ELb1ELb1ELb1ELb0ELb0ELb0ELb1ELb1ELb0EEENS1_21CollectiveEpilogueFwdINS6_IJSA_NS7_ILi512EEESA_EEES9_SC_SE_Li256ELb1ELb1ELb1ELb0EEENS1_36VarlenDynamicPersistentTileSchedulerILi64ELi64ELi256ELi128ELb1ELb1ELb1ELb1ELb1ELb1EEEEEEEEEvNT_6ParamsE --------------------------
	.section	.text._ZN7cutlass13device_kernelIN5flash11enable_sm90INS1_16FlashAttnFwdSm90INS1_25CollectiveMainloopFwdSm90ILi2EN4cute5tupleIJNS5_1CILi1EEES8_S8_EEENS6_IJNS7_ILi64EEESA_SA_EEELi512ENS_6half_tEfNS_4arch4Sm90ELb1ELb0ELb0ELb1ELb1ELb1ELb0ELb0ELb0ELb1ELb1ELb0EEENS1_21CollectiveEpilogueFwdINS6_IJSA_NS7_ILi512EEESA_EEES9_SC_SE_Li256ELb1ELb1ELb1ELb0EEENS1_36VarlenDynamicPersistentTileSchedulerILi64ELi64ELi256ELi128ELb1ELb1ELb1ELb1ELb1ELb1EEEEEEEEEvNT_6ParamsE,"ax",@progbits
	.align	128
.text._ZN7cutlass13device_kernelIN5flash11enable_sm90INS1_16FlashAttnFwdSm90INS1_25CollectiveMainloopFwdSm90ILi2EN4cute5tupleIJNS5_1CILi1EEES8_S8_EEENS6_IJNS7_ILi64EEESA_SA_EEELi512ENS_6half_tEfNS_4arch4Sm90ELb1ELb0ELb0ELb1ELb1ELb1ELb0ELb0ELb0ELb1ELb1ELb0EEENS1_21CollectiveEpilogueFwdINS6_IJSA_NS7_ILi512EEESA_EEES9_SC_SE_Li256ELb1ELb1ELb1ELb0EEENS1_36VarlenDynamicPersistentTileSchedulerILi64ELi64ELi256ELi128ELb1ELb1ELb1ELb1ELb1ELb1EEEEEEEEEvNT_6ParamsE:
        .type           _ZN7cutlass13device_kernelIN5flash11enable_sm90INS1_16FlashAttnFwdSm90INS1_25CollectiveMainloopFwdSm90ILi2EN4cute5tupleIJNS5_1CILi1EEES8_S8_EEENS6_IJNS7_ILi64EEESA_SA_EEELi512ENS_6half_tEfNS_4arch4Sm90ELb1ELb0ELb0ELb1ELb1ELb1ELb0ELb0ELb0ELb1ELb1ELb0EEENS1_21CollectiveEpilogueFwdINS6_IJSA_NS7_ILi512EEESA_EEES9_SC_SE_Li256ELb1ELb1ELb1ELb0EEENS1_36VarlenDynamicPersistentTileSchedulerILi64ELi64ELi256ELi128ELb1ELb1ELb1ELb1ELb1ELb1EEEEEEEEEvNT_6ParamsE,@function
        .size           _ZN7cutlass13device_kernelIN5flash11enable_sm90INS1_16FlashAttnFwdSm90INS1_25CollectiveMainloopFwdSm90ILi2EN4cute5tupleIJNS5_1CILi1EEES8_S8_EEENS6_IJNS7_ILi64EEESA_SA_EEELi512ENS_6half_tEfNS_4arch4Sm90ELb1ELb0ELb0ELb1ELb1ELb1ELb0ELb0ELb0ELb1ELb1ELb0EEENS1_21CollectiveEpilogueFwdINS6_IJSA_NS7_ILi512EEESA_EEES9_SC_SE_Li256ELb1ELb1ELb1ELb0EEENS1_36VarlenDynamicPersistentTileSchedulerILi64ELi64ELi256ELi128ELb1ELb1ELb1ELb1ELb1ELb1EEEEEEEEEvNT_6ParamsE,(.L_x_33 - _ZN7cutlass13device_kernelIN5flash11enable_sm90INS1_16FlashAttnFwdSm90INS1_25CollectiveMainloopFwdSm90ILi2EN4cute5tupleIJNS5_1CILi1EEES8_S8_EEENS6_IJNS7_ILi64EEESA_SA_EEELi512ENS_6half_tEfNS_4arch4Sm90ELb1ELb0ELb0ELb1ELb1ELb1ELb0ELb0ELb0ELb1ELb1ELb0EEENS1_21CollectiveEpilogueFwdINS6_IJSA_NS7_ILi512EEESA_EEES9_SC_SE_Li256ELb1ELb1ELb1ELb0EEENS1_36VarlenDynamicPersistentTileSchedulerILi64ELi64ELi256ELi128ELb1ELb1ELb1ELb1ELb1ELb1EEEEEEEEEvNT_6ParamsE)
        .other          _ZN7cutlass13device_kernelIN5flash11enable_sm90INS1_16FlashAttnFwdSm90INS1_25CollectiveMainloopFwdSm90ILi2EN4cute5tupleIJNS5_1CILi1EEES8_S8_EEENS6_IJNS7_ILi64EEESA_SA_EEELi512ENS_6half_tEfNS_4arch4Sm90ELb1ELb0ELb0ELb1ELb1ELb1ELb0ELb0ELb0ELb1ELb1ELb0EEENS1_21CollectiveEpilogueFwdINS6_IJSA_NS7_ILi512EEESA_EEES9_SC_SE_Li256ELb1ELb1ELb1ELb0EEENS1_36VarlenDynamicPersistentTileSchedulerILi64ELi64ELi256ELi128ELb1ELb1ELb1ELb1ELb1ELb1EEEEEEEEEvNT_6ParamsE,@"STO_CUDA_ENTRY STV_DEFAULT"
_ZN7cutlass13device_kernelIN5flash11enable_sm90INS1_16FlashAttnFwdSm90INS1_25CollectiveMainloopFwdSm90ILi2EN4cute5tupleIJNS5_1CILi1EEES8_S8_EEENS6_IJNS7_ILi64EEESA_SA_EEELi512ENS_6half_tEfNS_4arch4Sm90ELb1ELb0ELb0ELb1ELb1ELb1ELb0ELb0ELb0ELb1ELb1ELb0EEENS1_21CollectiveEpilogueFwdINS6_IJSA_NS7_ILi512EEESA_EEES9_SC_SE_Li256ELb1ELb1ELb1ELb0EEENS1_36VarlenDynamicPersistentTileSchedulerILi64ELi64ELi256ELi128ELb1ELb1ELb1ELb1ELb1ELb1EEEEEEEEEvNT_6ParamsE:
[----:B------:R-:W-:Y:S01]  /*0000*/  LDC R1, c[0x0][0x37c] ;  /* 0x0000df00ff017b82 */ /* 0x000fe20000000800 */
[----:B------:R-:W-:Y:S05]  /*0010*/  EXIT ;  /* 0x000000000000794d */ /* 0x000fea0003800000 */
.L_x_15:
        /* <DEDUP_REMOVED lines=14> */
.L_x_33:


//--------------------- .text._ZN7cutlass13device_kernelIN5flash11enable_sm90INS1_16FlashAttnFwdSm90INS1_25CollectiveMainloopFwdSm90ILi2EN4cute5tupleIJNS5_1CILi1EEES8_S8_EEENS6_IJNS7_ILi64EEESA_SA_EEELi512ENS_6half_tEfNS_4arch4Sm90ELb1ELb0ELb0ELb1ELb1ELb0ELb1ELb0ELb0ELb1ELb1ELb0EEENS1_21CollectiveEpilogueFwdINS6_IJSA_NS7_ILi512EEESA_EEES9_SC_SE_Li256ELb1ELb1ELb1ELb0EEENS1_36VarlenDynamicPersistentTileSchedulerILi64ELi64ELi256ELi128ELb1ELb1ELb1ELb1ELb1ELb1EEEEEEEEEvNT_6ParamsE --------------------------
	.section	.text._ZN7cutlass13device_kernelIN5flash11enable_sm90INS1_16FlashAttnFwdSm90INS1_25CollectiveMainloopFwdSm90ILi2EN4cute5tupleIJNS5_1CILi1EEES8_S8_EEENS6_IJNS7_ILi64EEESA_SA_EEELi512ENS_6half_tEfNS_4arch4Sm90ELb1ELb0ELb0ELb1ELb1ELb0ELb1ELb0ELb0ELb1ELb1ELb0EEENS1_21CollectiveEpilogueFwdINS6_IJSA_NS7_ILi512EEESA_EEES9_SC_SE_Li256ELb1ELb1ELb1ELb0EEENS1_36VarlenDynamicPersistentTileSchedulerILi64ELi64ELi256ELi128ELb1ELb1ELb1ELb1ELb1ELb1EEEEEEEEEvNT_6ParamsE,"ax",@progbits
	.align	128
.text._ZN7cutlass13device_kernelIN5flash11enable_sm90INS1_16FlashAttnFwdSm90INS1_25CollectiveMainloopFwdSm90ILi2EN4cute5tupleIJNS5_1CILi1EEES8_S8_EEENS6_IJNS7_ILi64EEESA_SA_EEELi512ENS_6half_tEfNS_4arch4Sm90ELb1ELb0ELb0ELb1ELb1ELb0ELb1ELb0ELb0ELb1ELb1ELb0EEENS1_21CollectiveEpilogueFwdINS6_IJSA_NS7_ILi512EEESA_EEES9_SC_SE_Li256ELb1ELb1ELb1ELb0EEENS1_36VarlenDynamicPersistentTileSchedulerILi64ELi64ELi256ELi128ELb1ELb1ELb1ELb1ELb1ELb1EEEEEEEEEvNT_6ParamsE:
        .type           _ZN7cutlass13device_kernelIN5flash11enable_sm90INS1_16FlashAttnFwdSm90INS1_25CollectiveMainloopFwdSm90ILi2EN4cute5tupleIJNS5_1CILi1EEES8_S8_EEENS6_IJNS7_ILi64EEESA_SA_EEELi512ENS_6half_tEfNS_4arch4Sm90ELb1ELb0ELb0ELb1ELb1ELb0ELb1ELb0ELb0ELb1ELb1ELb0EEENS1_21CollectiveEpilogueFwdINS6_IJSA_NS7_ILi512EEESA_EEES9_SC_SE_Li256ELb1ELb1ELb1ELb0EEENS1_36VarlenDynamicPersistentTileSchedulerILi64ELi64ELi256ELi128ELb1ELb1ELb1ELb1ELb1ELb1EEEEEEEEEvNT_6ParamsE,@function
        .size           _ZN7cutlass13device_kernelIN5flash11enable_sm90INS1_16FlashAttnFwdSm90INS1_25CollectiveMainloopFwdSm90ILi2EN4cute5tupleIJNS5_1CILi1EEES8_S8_EEENS6_IJNS7_ILi64EEESA_SA_EEELi512ENS_6half_tEfNS_4arch4Sm90ELb1ELb0ELb0ELb1ELb1ELb0ELb1ELb0ELb0ELb1ELb1ELb0EEENS1_21CollectiveEpilogueFwdINS6_IJSA_NS7_ILi512EEESA_EEES9_SC_SE_Li256ELb1ELb1ELb1ELb0EEENS1_36VarlenDynamicPersistentTileSchedulerILi64ELi64ELi256ELi128ELb1ELb1ELb1ELb1ELb1ELb1EEEEEEEEEvNT_6ParamsE,(.L_x_34 - _ZN7cutlass13device_kernelIN5flash11enable_sm90INS1_16FlashAttnFwdSm90INS1_25CollectiveMainloopFwdSm90ILi2EN4cute5tupleIJNS5_1CILi1EEES8_S8_EEENS6_IJNS7_ILi64EEESA_SA_EEELi512ENS_6half_tEfNS_4arch4Sm90ELb1ELb0ELb0ELb1ELb1ELb0ELb1ELb0ELb0ELb1ELb1ELb0EEENS1_21CollectiveEpilogueFwdINS6_IJSA_NS7_ILi512EEESA_EEES9_SC_SE_Li256ELb1ELb1ELb1ELb0EEENS1_36VarlenDynamicPersistentTileSchedulerILi64ELi64ELi256ELi128ELb1ELb1ELb1ELb1ELb1ELb1EEEEEEEEEvNT_6ParamsE)
        .other          _ZN7cutlass13device_kernelIN5flash11enable_sm90INS1_16FlashAttnFwdSm90INS1_25CollectiveMainloopFwdSm90ILi2EN4cute5tupleIJNS5_1CILi1EEES8_S8_EEENS6_IJNS7_ILi64EEESA_SA_EEELi512ENS_6half_tEfNS_4arch4Sm90ELb1ELb0ELb0ELb1ELb1ELb0ELb1ELb0ELb0ELb1ELb1ELb0EEENS1_21CollectiveEpilogueFwdINS6_IJSA_NS7_ILi512EEESA_EEES9_SC_SE_Li256ELb1ELb1ELb1ELb0EEENS1_36VarlenDynamicPersistentTileSchedulerILi64ELi64ELi256ELi128ELb1ELb1ELb1ELb1ELb1ELb1EEEEEEEEEvNT_6ParamsE,@"STO_CUDA_ENTRY STV_DEFAULT"
_ZN7cutlass13device_kernelIN5flash11enable_sm90INS1_16FlashAttnFwdSm90INS1_25CollectiveMainloopFwdSm90ILi2EN4cute5tupleIJNS5_1CILi1EEES8_S8_EEENS6_IJNS7_ILi64EEESA_SA_EEELi512ENS_6half_tEfNS_4arch4Sm90ELb1ELb0ELb0ELb1ELb1ELb0ELb1ELb0ELb0ELb1ELb1ELb0EEENS1_21CollectiveEpilogueFwdINS6_IJSA_NS7_ILi512EEESA_EEES9_SC_SE_Li256ELb1ELb1ELb1ELb0EEENS1_36VarlenDynamicPersistentTileSchedulerILi64ELi64ELi256ELi128ELb1ELb1ELb1ELb1ELb1ELb1EEEEEEEEEvNT_6ParamsE:
[----:B------:R-:W-:Y:S01]  /*0000*/  LDC R1, c[0x0][0x37c] ;  /* 0x0000df00ff017b82 */ /* 0x000fe20000000800 */
[----:B------:R-:W-:Y:S05]  /*0010*/  EXIT ;  /* 0x000000000000794d */ /* 0x000fea0003800000 */
.L_x_16:
        /* <DEDUP_REMOVED lines=14> */
.L_x_34:


//--------------------- .text._ZN7cutlass13device_kernelIN5flash11enable_sm90INS1_16FlashAttnFwdSm90INS1_25CollectiveMainloopFwdSm90ILi2EN4cute5tupleIJNS5_1CILi1EEES8_S8_EEENS6_IJNS7_ILi64EEESA_SA_EEELi512ENS_6half_tEfNS_4arch4Sm90ELb1ELb0ELb0ELb1ELb1ELb1ELb1ELb0ELb0ELb1ELb1ELb0EEENS1_21CollectiveEpilogueFwdINS6_IJSA_NS7_ILi512EEESA_EEES9_SC_SE_Li256ELb1ELb1ELb1ELb0EEENS1_36VarlenDynamicPersistentTileSchedulerILi64ELi64ELi256ELi128ELb1ELb1ELb1ELb1ELb1ELb1EEEEEEEEEvNT_6ParamsE --------------------------
	.section	.text._ZN7cutlass13device_kernelIN5flash11enable_sm90INS1_16FlashAttnFwdSm90INS1_25CollectiveMainloopFwdSm90ILi2EN4cute5tupleIJNS5_1CILi1EEES8_S8_EEENS6_IJNS7_ILi64EEESA_SA_EEELi512ENS_6half_tEfNS_4arch4Sm90ELb1ELb0ELb0ELb1ELb1ELb1ELb1ELb0ELb0ELb1ELb1ELb0EEENS1_21CollectiveEpilogueFwdINS6_IJSA_NS7_ILi512EEESA_EEES9_SC_SE_Li256ELb1ELb1ELb1ELb0EEENS1_36VarlenDynamicPersistentTileSchedulerILi64ELi64ELi256ELi128ELb1ELb1ELb1ELb1ELb1ELb1EEEEEEEEEvNT_6ParamsE,"ax",@progbits
	.align	128
.text._ZN7cutlass13device_kernelIN5flash11enable_sm90INS1_16FlashAttnFwdSm90INS1_25CollectiveMainloopFwdSm90ILi2EN4cute5tupleIJNS5_1CILi1EEES8_S8_EEENS6_IJNS7_ILi64EEESA_SA_EEELi512ENS_6half_tEfNS_4arch4Sm90ELb1ELb0ELb0ELb1ELb1ELb1ELb1ELb0ELb0ELb1ELb1ELb0EEENS1_21CollectiveEpilogueFwdINS6_IJSA_NS7_ILi512EEESA_EEES9_SC_SE_Li256ELb1ELb1ELb1ELb0EEENS1_36VarlenDynamicPersistentTileSchedulerILi64ELi64ELi256ELi128ELb1ELb1ELb1ELb1ELb1ELb1EEEEEEEEEvNT_6ParamsE:
        .type           _ZN7cutlass13device_kernelIN5flash11enable_sm90INS1_16FlashAttnFwdSm90INS1_25CollectiveMainloopFwdSm90ILi2EN4cute5tupleIJNS5_1CILi1EEES8_S8_EEENS6_IJNS7_ILi64EEESA_SA_EEELi512ENS_6half_tEfNS_4arch4Sm90ELb1ELb0ELb0ELb1ELb1ELb1ELb1ELb0ELb0ELb1ELb1ELb0EEENS1_21CollectiveEpilogueFwdINS6_IJSA_NS7_ILi512EEESA_EEES9_SC_SE_Li256ELb1ELb1ELb1ELb0EEENS1_36VarlenDynamicPersistentTileSchedulerILi64ELi64ELi256ELi128ELb1ELb1ELb1ELb1ELb1ELb1EEEEEEEEEvNT_6ParamsE,@function
        .size           _ZN7cutlass13device_kernelIN5flash11enable_sm90INS1_16FlashAttnFwdSm90INS1_25CollectiveMainloopFwdSm90ILi2EN4cute5tupleIJNS5_1CILi1EEES8_S8_EEENS6_IJNS7_ILi64EEESA_SA_EEELi512ENS_6half_tEfNS_4arch4Sm90ELb1ELb0ELb0ELb1ELb1ELb1ELb1ELb0ELb0ELb1ELb1ELb0EEENS1_21CollectiveEpilogueFwdINS6_IJSA_NS7_ILi512EEESA_EEES9_SC_SE_Li256ELb1ELb1ELb1ELb0EEENS1_36VarlenDynamicPersistentTileSchedulerILi64ELi64ELi256ELi128ELb1ELb1ELb1ELb1ELb1ELb1EEEEEEEEEvNT_6ParamsE,(.L_x_35 - _ZN7cutlass13device_kernelIN5flash11enable_sm90INS1_16FlashAttnFwdSm90INS1_25CollectiveMainloopFwdSm90ILi2EN4cute5tupleIJNS5_1CILi1EEES8_S8_EEENS6_IJNS7_ILi64EEESA_SA_EEELi512ENS_6half_tEfNS_4arch4Sm90ELb1ELb0ELb0ELb1ELb1ELb1ELb1ELb0ELb0ELb1ELb1ELb0EEENS1_21CollectiveEpilogueFwdINS6_IJSA_NS7_ILi512EEESA_EEES9_SC_SE_Li256ELb1ELb1ELb1ELb0EEENS1_36VarlenDynamicPersistentTileSchedulerILi64ELi64ELi256ELi128ELb1ELb1ELb1ELb1ELb1ELb1EEEEEEEEEvNT_6ParamsE)
        .other          _ZN7cutlass13device_kernelIN5flash11enable_sm90INS1_16FlashAttnFwdSm90INS1_25CollectiveMainloopFwdSm90ILi2EN4cute5tupleIJNS5_1CILi1EEES8_S8_EEENS6_IJNS7_ILi64EEESA_SA_EEELi512ENS_6half_tEfNS_4arch4Sm90ELb1ELb0ELb0ELb1ELb1ELb1ELb1ELb0ELb0ELb1ELb1ELb0EEENS1_21CollectiveEpilogueFwdINS6_IJSA_NS7_ILi512EEESA_EEES9_SC_SE_Li256ELb1ELb1ELb1ELb0EEENS1_36VarlenDynamicPersistentTileSchedulerILi64ELi64ELi256ELi128ELb1ELb1ELb1ELb1ELb1ELb1EEEEEEEEEvNT_6ParamsE,@"STO_CUDA_ENTRY STV_DEFAULT"
_ZN7cutlass13device_kernelIN5flash11enable_sm90INS1_16FlashAttnFwdSm90INS1_25CollectiveMainloopFwdSm90ILi2EN4cute5tupleIJNS5_1CILi1EEES8_S8_EEENS6_IJNS7_ILi64EEESA_SA_EEELi512ENS_6half_tEfNS_4arch4Sm90ELb1ELb0ELb0ELb1ELb1ELb1ELb1ELb0ELb0ELb1ELb1ELb0EEENS1_21CollectiveEpilogueFwdINS6_IJSA_NS7_ILi512EEESA_EEES9_SC_SE_Li256ELb1ELb1ELb1ELb0EEENS1_36VarlenDynamicPersistentTileSchedulerILi64ELi64ELi256ELi128ELb1ELb1ELb1ELb1ELb1ELb1EEEEEEEEEvNT_6ParamsE:
[----:B------:R-:W-:Y:S01]  /*0000*/  LDC R1, c[0x0][0x37c] ;  /* 0x0000df00ff017b82 */ /* 0x000fe20000000800 */
[----:B------:R-:W-:Y:S05]  /*0010*/  EXIT ;  /* 0x000000000000794d */ /* 0x000fea0003800000 */
.L_x_17:
        /* <DEDUP_REMOVED lines=14> */
.L_x_35:


//--------------------- .nv.shared.reserved.0     --------------------------
	.section	.nv.shared.reserved.0,"aw",@nobits
	.weak		__nv_reservedSMEM_offset_0_alias
	.size		__nv_reservedSMEM_offset_0_alias, 0, 64
	.other		__nv_reservedSMEM_offset_0_alias,@"STO_CUDA_RESERVED_SHARED STV_DEFAULT"
__nv_reservedSMEM_offset_0_alias:
	.zero		0
	.zero		64


//--------------------- .nv.global                --------------------------
	.section	.nv.global,"aw",@nobits
.nv.global:
	.type		_ZN81_INTERNAL_65ba9eb4_45_flash_fwd_hdim64_512_fp16_paged_split_sm90_cu_49158569_33714cute1_E,@object
	.size		_ZN81_INTERNAL_65ba9eb4_45_flash_fwd_hdim64_512_fp16_paged_split_sm90_cu_49158569_33714cute1_E,(_ZN81_INTERNAL_65ba9eb4_45_flash_fwd_hdim64_512_fp16_paged_split_sm90_cu_49158569_33714cuda3std3__45__cpo6cbeginE - _ZN81_INTERNAL_65ba9eb4_45_flash_fwd_hdim64_512_fp16_paged_split_sm90_cu_49158569_33714cute1_E)
_ZN81_INTERNAL_65ba9eb4_45_flash_fwd_hdim64_512_fp16_paged_split_sm90_cu_49158569_33714cute1_E:
	.zero		1
	.type		_ZN81_INTERNAL_65ba9eb4_45_flash_fwd_hdim64_512_fp16_paged_split_sm90_cu_49158569_33714cuda3std3__45__cpo6cbeginE,@object
	.size		_ZN81_INTERNAL_65ba9eb4_45_flash_fwd_hdim64_512_fp16_paged_split_sm90_cu_49158569_33714cuda3std3__45__cpo6cbeginE,(_ZN81_INTERNAL_65ba9eb4_45_flash_fwd_hdim64_512_fp16_paged_split_sm90_cu_49158569_33714cuda3std3__48in_placeE - _ZN81_INTERNAL_65ba9eb4_45_flash_fwd_hdim64_512_fp16_paged_split_sm90_cu_49158569_33714cuda3std3__45__cpo6cbeginE)
_ZN81_INTERNAL_65ba9eb4_45_flash_fwd_hdim64_512_fp16_paged_split_sm90_cu_49158569_33714cuda3std3__45__cpo6cbeginE:
	.zero		1
	.type		_ZN81_INTERNAL_65ba9eb4_45_flash_fwd_hdim64_512_fp16_paged_split_sm90_cu_49158569_33714cuda3std3__48in_placeE,@object
	.size		_ZN81_INTERNAL_65ba9eb4_45_flash_fwd_hdim64_512_fp16_paged_split_sm90_cu_49158569_33714cuda3std3__48in_placeE,(_ZN81_INTERNAL_65ba9eb4_45_flash_fwd_hdim64_512_fp16_paged_split_sm90_cu_49158569_33714cuda3std6ranges3__45__cpo9iter_moveE - _ZN81_INTERNAL_65ba9eb4_45_flash_fwd_hdim64_512_fp16_paged_split_sm90_cu_49158569_33714cuda3std3__48in_placeE)
_ZN81_INTERNAL_65ba9eb4_45_flash_fwd_hdim64_512_fp16_paged_split_sm90_cu_49158569_33714cuda3std3__48in_placeE:
	.zero		1
	.type		_ZN81_INTERNAL_65ba9eb4_45_flash_fwd_hdim64_512_fp16_paged_split_sm90_cu_49158569_33714cuda3std6ranges3__45__cpo9iter_moveE,@object
	.size		_ZN81_INTERNAL_65ba9eb4_45_flash_fwd_hdim64_512_fp16_paged_split_sm90_cu_49158569_33714cuda3std6ranges3__45__cpo9iter_moveE,(_ZN81_INTERNAL_65ba9eb4_45_flash_fwd_hdim64_512_fp16_paged_split_sm90_cu_49158569_33714cuda3std3__45__cpo5beginE - _ZN81_INTERNAL_65ba9eb4_45_flash_fwd_hdim64_512_fp16_paged_split_sm90_cu_49158569_33714cuda3std6ranges3__45__cpo9iter_moveE)
_ZN81_INTERNAL_65ba9eb4_45_flash_fwd_hdim64_512_fp16_paged_split_sm90_cu_49158569_33714cuda3std6ranges3__45__cpo9iter_moveE:
	.zero		1
	.type		_ZN81_INTERNAL_65ba9eb4_45_flash_fwd_hdim64_512_fp16_paged_split_sm90_cu_49158569_33714cuda3std3__45__cpo5beginE,@object
	.size		_ZN81_INTERNAL_65ba9eb4_45_flash_fwd_hdim64_512_fp16_paged_split_sm90_cu_49158569_33714cuda3std3__45__cpo5beginE,(_ZN81_INTERNAL_65ba9eb4_45_flash_fwd_hdim64_512_fp16_paged_split_sm90_cu_49158569_33714cuda3std3__483_GLOBAL__N__65ba9eb4_45_flash_fwd_hdim64_512_fp16_paged_split_sm90_cu_49158569_33716ignoreE - _ZN81_INTERNAL_65ba9eb4_45_flash_fwd_hdim64_512_fp16_paged_split_sm90_cu_49158569_33714cuda3std3__45__cpo5beginE)
_ZN81_INTERNAL_65ba9eb4_45_flash_fwd_hdim64_512_fp16_paged_split_sm90_cu_49158569_33714cuda3std3__45__cpo5beginE:
	.zero		1
	.type		_ZN81_INTERNAL_65ba9eb4_45_flash_fwd_hdim64_512_fp16_paged_split_sm90_cu_49158569_33714cuda3std3__483_GLOBAL__N__65ba9eb4_45_flash_fwd_hdim64_512_fp16_paged_split_sm90_cu_49158569_33716ignoreE,@object
	.size		_ZN81_INTERNAL_65ba9eb4_45_flash_fwd_hdim64_512_fp16_paged_split_sm90_cu_49158569_33714cuda3std3__483_GLOBAL__N__65ba9eb4_45_flash_fwd_hdim64_512_fp16_paged_split_sm90_cu_49158569_33716ignoreE,(_ZN81_INTERNAL_65ba9eb4_45_flash_fwd_hdim64_512_fp16_paged_split_sm90_cu_49158569_33714cute7productE - _ZN81_INTERNAL_65ba9eb4_45_flash_fwd_hdim64_512_fp16_paged_split_sm90_cu_49158569_33714cuda3std3__483_GLOBAL__N__65ba9eb4_45_flash_fwd_hdim64_512_fp16_paged_split_sm90_cu_49158569_33716ignoreE)
_ZN81_INTERNAL_65ba9eb4_45_flash_fwd_hdim64_512_fp16_paged_split_sm90_cu_49158569_33714cuda3std3__483_GLOBAL__N__65ba9eb4_45_flash_fwd_hdim64_512_fp16_paged_split_sm90_cu_49158569_33716ignoreE:
	.zero		1
	.type		_ZN81_INTERNAL_65ba9eb4_45_flash_fwd_hdim64_512_fp16_paged_split_sm90_cu_49158569_33714cute7productE,@object
	.size		_ZN81_INTERNAL_65ba9eb4_45_flash_fwd_hdim64_512_fp16_paged_split_sm90_cu_49158569_33714cute7productE,(_ZN81_INTERNAL_65ba9eb4_45_flash_fwd_hdim64_512_fp16_paged_split_sm90_cu_49158569_33714cuda3std3__45__cpo3endE - _ZN81_INTERNAL_65ba9eb4_45_flash_fwd_hdim64_512_fp16_paged_split_sm90_cu_49158569_33714cute7productE)
_ZN81_INTERNAL_65ba9eb4_45_flash_fwd_hdim64_512_fp16_paged_split_sm90_cu_49158569_33714cute7productE:
	.zero		1
	.type		_ZN81_INTERNAL_65ba9eb4_45_flash_fwd_hdim64_512_fp16_paged_split_sm90_cu_49158569_33714cuda3std3__45__cpo3endE,@object
	.size		_ZN81_INTERNAL_65ba9eb4_45_flash_fwd_hdim64_512_fp16_paged_split_sm90_cu_49158569_33714cuda3std3__45__cpo3endE,(_ZN81_INTERNAL_65ba9eb4_45_flash_fwd_hdim64_512_fp16_paged_split_sm90_cu_49158569_33714cuda3std3__419piecewise_constructE - _ZN81_INTERNAL_65ba9eb4_45_flash_fwd_hdim64_512_fp16_paged_split_sm90_cu_49158569_33714cuda3std3__45__cpo3endE)
_ZN81_INTERNAL_65ba9eb4_45_flash_fwd_hdim64_512_fp16_paged_split_sm90_cu_49158569_33714cuda3std3__45__cpo3endE:
	.zero		1
	.type		_ZN81_INTERNAL_65ba9eb4_45_flash_fwd_hdim64_512_fp16_paged_split_sm90_cu_49158569_33714cuda3std3__419piecewise_constructE,@object
	.size		_ZN81_INTERNAL_65ba9eb4_45_flash_fwd_hdim64_512_fp16_paged_split_sm90_cu_49158569_33714cuda3std3__419piecewise_constructE,(_ZN81_INTERNAL_65ba9eb4_45_flash_fwd_hdim64_512_fp16_paged_split_sm90_cu_49158569_33714cuda3std3__45__cpo4cendE - _ZN81_INTERNAL_65ba9eb4_45_flash_fwd_hdim64_512_fp16_paged_split_sm90_cu_49158569_33714cuda3std3__419piecewise_constructE)
_ZN81_INTERNAL_65ba9eb4_45_flash_fwd_hdim64_512_fp16_paged_split_sm90_cu_49158569_33714cuda3std3__419piecewise_constructE:
	.zero		1
	.type		_ZN81_INTERNAL_65ba9eb4_45_flash_fwd_hdim64_512_fp16_paged_split_sm90_cu_49158569_33714cuda3std3__45__cpo4cendE,@object
	.size		_ZN81_INTERNAL_65ba9eb4_45_flash_fwd_hdim64_512_fp16_paged_split_sm90_cu_49158569_33714cuda3std3__45__cpo4cendE,(_ZN81_INTERNAL_65ba9eb4_45_flash_fwd_hdim64_512_fp16_paged_split_sm90_cu_49158569_33714cuda3std6ranges3__45__cpo4swapE - _ZN81_INTERNAL_65ba9eb4_45_flash_fwd_hdim64_512_fp16_paged_split_sm90_cu_49158569_33714cuda3std3__45__cpo4cendE)
_ZN81_INTERNAL_65ba9eb4_45_flash_fwd_hdim64_512_fp16_paged_split_sm90_cu_49158569_33714cuda3std3__45__cpo4cendE:
	.zero		1
	.type		_ZN81_INTERNAL_65ba9eb4_45_flash_fwd_hdim64_512_fp16_paged_split_sm90_cu_49158569_33714cuda3std6ranges3__45__cpo4swapE,@object
	.size		_ZN81_INTERNAL_65ba9eb4_45_flash_fwd_hdim64_512_fp16_paged_split_sm90_cu_49158569_33714cuda3std6ranges3__45__cpo4swapE,(.L_7 - _ZN81_INTERNAL_65ba9eb4_45_flash_fwd_hdim64_512_fp16_paged_split_sm90_cu_49158569_33714cuda3std6ranges3__45__cpo4swapE)
_ZN81_INTERNAL_65ba9eb4_45_flash_fwd_hdim64_512_fp16_paged_split_sm90_cu_49158569_33714cuda3std6ranges3__45__cpo4swapE:
	.zero		1
.L_7:


//--------------------- .nv.constant0._ZN7cutlass13device_kernelIN5flash11enable_sm90INS1_16FlashAttnFwdSm90INS1_25CollectiveMainloopFwdSm90ILi2EN4cute5tupleIJNS5_1CILi1EEES8_S8_EEENS6_IJNS7_ILi64EEESA_SA_EEELi512ENS_6half_tEfNS_4arch4Sm90ELb0ELb0ELb0ELb0ELb1ELb0ELb0ELb0ELb0ELb1ELb1ELb0EEENS1_21CollectiveEpilogueFwdINS6_IJSA_NS7_ILi512EEESA_EEES9_SC_SE_Li256ELb0ELb1ELb1ELb0EEENS1_19SingleTileSchedulerILb0ELb1ELb1ELi64EEEEEEEEEvNT_6ParamsE --------------------------
	.section	.nv.constant0._ZN7cutlass13device_kernelIN5flash11enable_sm90INS1_16FlashAttnFwdSm90INS1_25CollectiveMainloopFwdSm90ILi2EN4cute5tupleIJNS5_1CILi1EEES8_S8_EEENS6_IJNS7_ILi64EEESA_SA_EEELi512ENS_6half_tEfNS_4arch4Sm90ELb0ELb0ELb0ELb0ELb1ELb0ELb0ELb0ELb0ELb1ELb1ELb0EEENS1_21CollectiveEpilogueFwdINS6_IJSA_NS7_ILi512EEESA_EEES9_SC_SE_Li256ELb0ELb1ELb1ELb0EEENS1_19SingleTileSchedulerILb0ELb1ELb1ELi64EEEEEEEEEvNT_6ParamsE,"a",@progbits
	.sectionflags	@""
	.align	4
.nv.constant0._ZN7cutlass13device_kernelIN5flash11enable_sm90INS1_16FlashAttnFwdSm90INS1_25CollectiveMainloopFwdSm90ILi2EN4cute5tupleIJNS5_1CILi1EEES8_S8_EEENS6_IJNS7_ILi64EEESA_SA_EEELi512ENS_6half_tEfNS_4arch4Sm90ELb0ELb0ELb0ELb0ELb1ELb0ELb0ELb0ELb0ELb1ELb1ELb0EEENS1_21CollectiveEpilogueFwdINS6_IJSA_NS7_ILi512EEESA_EEES9_SC_SE_Li256ELb0ELb1ELb1ELb0EEENS1_19SingleTileSchedulerILb0ELb1ELb1ELi64EEEEEEEEEvNT_6ParamsE:
	.zero		3456


//--------------------- .nv.constant0._ZN7cutlass13device_kernelIN5flash11enable_sm90INS1_16FlashAttnFwdSm90INS1_25CollectiveMainloopFwdSm90ILi2EN4cute5tupleIJNS5_1CILi1EEES8_S8_EEENS6_IJNS7_ILi64EEESA_SA_EEELi512ENS_6half_tEfNS_4arch4Sm90ELb0ELb0ELb0ELb0ELb1ELb0ELb1ELb0ELb0ELb1ELb1ELb0EEENS1_21CollectiveEpilogueFwdINS6_IJSA_NS7_ILi512EEESA_EEES9_SC_SE_Li256ELb0ELb1ELb1ELb0EEENS1_19SingleTileSchedulerILb0ELb1ELb1ELi64EEEEEEEEEvNT_6ParamsE --------------------------
	.section	.nv.constant0._ZN7cutlass13device_kernelIN5flash11enable_sm90INS1_16FlashAttnFwdSm90INS1_25CollectiveMainloopFwdSm90ILi2EN4cute5tupleIJNS5_1CILi1EEES8_S8_EEENS6_IJNS7_ILi64EEESA_SA_EEELi512ENS_6half_tEfNS_4arch4Sm90ELb0ELb0ELb0ELb0ELb1ELb0ELb1ELb0ELb0ELb1ELb1ELb0EEENS1_21CollectiveEpilogueFwdINS6_IJSA_NS7_ILi512EEESA_EEES9_SC_SE_Li256ELb0ELb1ELb1ELb0EEENS1_19SingleTileSchedulerILb0ELb1ELb1ELi64EEEEEEEEEvNT_6ParamsE,"a",@progbits
	.sectionflags	@""
	.align	4
.nv.constant0._ZN7cutlass13device_kernelIN5flash11enable_sm90INS1_16FlashAttnFwdSm90INS1_25CollectiveMainloopFwdSm90ILi2EN4cute5tupleIJNS5_1CILi1EEES8_S8_EEENS6_IJNS7_ILi64EEESA_SA_EEELi512ENS_6half_tEfNS_4arch4Sm90ELb0ELb0ELb0ELb0ELb1ELb0ELb1ELb0ELb0ELb1ELb1ELb0EEENS1_21CollectiveEpilogueFwdINS6_IJSA_NS7_ILi512EEESA_EEES9_SC_SE_Li256ELb0ELb1ELb1ELb0EEENS1_19SingleTileSchedulerILb0ELb1ELb1ELi64EEEEEEEEEvNT_6ParamsE:
	.zero		3712


//--------------------- .nv.constant0._ZN7cutlass13device_kernelIN5flash11enable_sm90INS1_16FlashAttnFwdSm90INS1_25CollectiveMainloopFwdSm90ILi2EN4cute5tupleIJNS5_1CILi1EEES8_S8_EEENS6_IJNS7_ILi64EEESA_SA_EEELi512ENS_6half_tEfNS_4arch4Sm90ELb0ELb0ELb0ELb1ELb1ELb0ELb0ELb0ELb0ELb1ELb1ELb0EEENS1_21CollectiveEpilogueFwdINS6_IJSA_NS7_ILi512EEESA_EEES9_SC_SE_Li256ELb1ELb1ELb1ELb0EEENS1_36VarlenDynamicPersistentTileSchedulerILi64ELi64ELi256ELi128ELb1ELb1ELb1ELb0ELb1ELb1EEEEEEEEEvNT_6ParamsE --------------------------
	.section	.nv.constant0._ZN7cutlass13device_kernelIN5flash11enable_sm90INS1_16FlashAttnFwdSm90INS1_25CollectiveMainloopFwdSm90ILi2EN4cute5tupleIJNS5_1CILi1EEES8_S8_EEENS6_IJNS7_ILi64EEESA_SA_EEELi512ENS_6half_tEfNS_4arch4Sm90ELb0ELb0ELb0ELb1ELb1ELb0ELb0ELb0ELb0ELb1ELb1ELb0EEENS1_21CollectiveEpilogueFwdINS6_IJSA_NS7_ILi512EEESA_EEES9_SC_SE_Li256ELb1ELb1ELb1ELb0EEENS1_36VarlenDynamicPersistentTileSchedulerILi64ELi64ELi256ELi128ELb1ELb1ELb1ELb0ELb1ELb1EEEEEEEEEvNT_6ParamsE,"a",@progbits
	.sectionflags	@""
	.align	4
.nv.constant0._ZN7cutlass13device_kernelIN5flash11enable_sm90INS1_16FlashAttnFwdSm90INS1_25CollectiveMainloopFwdSm90ILi2EN4cute5tupleIJNS5_1CILi1EEES8_S8_EEENS6_IJNS7_ILi64EEESA_SA_EEELi512ENS_6half_tEfNS_4arch4Sm90ELb0ELb0ELb0ELb1ELb1ELb0ELb0ELb0ELb0ELb1ELb1ELb0EEENS1_21CollectiveEpilogueFwdINS6_IJSA_NS7_ILi512EEESA_EEES9_SC_SE_Li256ELb1ELb1ELb1ELb0EEENS1_36VarlenDynamicPersistentTileSchedulerILi64ELi64ELi256ELi128ELb1ELb1ELb1ELb0ELb1ELb1EEEEEEEEEvNT_6ParamsE:
	.zero		3584


//--------------------- .nv.constant0._ZN7cutlass13device_kernelIN5flash11enable_sm90INS1_16FlashAttnFwdSm90INS1_25CollectiveMainloopFwdSm90ILi2EN4cute5tupleIJNS5_1CILi1EEES8_S8_EEENS6_IJNS7_ILi64EEESA_SA_EEELi512ENS_6half_tEfNS_4arch4Sm90ELb0ELb0ELb0ELb1ELb1ELb1ELb0ELb0ELb0ELb1ELb1ELb0EEENS1_21CollectiveEpilogueFwdINS6_IJSA_NS7_ILi512EEESA_EEES9_SC_SE_Li256ELb1ELb1ELb1ELb0EEENS1_36VarlenDynamicPersistentTileSchedulerILi64ELi64ELi256ELi128ELb1ELb1ELb1ELb0ELb1ELb1EEEEEEEEEvNT_6ParamsE --------------------------
	.section	.nv.constant0._ZN7cutlass13device_kernelIN5flash11enable_sm90INS1_16FlashAttnFwdSm90INS1_25CollectiveMainloopFwdSm90ILi2EN4cute5tupleIJNS5_1CILi1EEES8_S8_EEENS6_IJNS7_ILi64EEESA_SA_EEELi512ENS_6half_tEfNS_4arch4Sm90ELb0ELb0ELb0ELb1ELb1ELb1ELb0ELb0ELb0ELb1ELb1ELb0EEENS1_21CollectiveEpilogueFwdINS6_IJSA_NS7_ILi512EEESA_EEES9_SC_SE_Li256ELb1ELb1ELb1ELb0EEENS1_36VarlenDynamicPersistentTileSchedulerILi64ELi64ELi256ELi128ELb1ELb1ELb1ELb0ELb1ELb1EEEEEEEEEvNT_6ParamsE,"a",@progbits
	.sectionflags	@""
	.align	4
.nv.constant0._ZN7cutlass13device_kernelIN5flash11enable_sm90INS1_16FlashAttnFwdSm90INS1_25CollectiveMainloopFwdSm90ILi2EN4cute5tupleIJNS5_1CILi1EEES8_S8_EEENS6_IJNS7_ILi64EEESA_SA_EEELi512ENS_6half_tEfNS_4arch4Sm90ELb0ELb0ELb0ELb1ELb1ELb1ELb0ELb0ELb0ELb1ELb1ELb0EEENS1_21CollectiveEpilogueFwdINS6_IJSA_NS7_ILi512EEESA_EEES9_SC_SE_Li256ELb1ELb1ELb1ELb0EEENS1_36VarlenDynamicPersistentTileSchedulerILi64ELi64ELi256ELi128ELb1ELb1ELb1ELb0ELb1ELb1EEEEEEEEEvNT_6ParamsE:
	.zero		3584


//--------------------- .nv.constant0._ZN7cutlass13device_kernelIN5flash11enable_sm90INS1_16FlashAttnFwdSm90INS1_25CollectiveMainloopFwdSm90ILi2EN4cute5tupleIJNS5_1CILi1EEES8_S8_EEENS6_IJNS7_ILi64EEESA_SA_EEELi512ENS_6half_tEfNS_4arch4Sm90ELb0ELb0ELb0ELb1ELb1ELb0ELb1ELb0ELb0ELb1ELb1ELb0EEENS1_21CollectiveEpilogueFwdINS6_IJSA_NS7_ILi512EEESA_EEES9_SC_SE_Li256ELb1ELb1ELb1ELb0EEENS1_36VarlenDynamicPersistentTileSchedulerILi64ELi64ELi256ELi128ELb1ELb1ELb1ELb0ELb1ELb1EEEEEEEEEvNT_6ParamsE --------------------------
	.section	.nv.constant0._ZN7cutlass13device_kernelIN5flash11enable_sm90INS1_16FlashAttnFwdSm90INS1_25CollectiveMainloopFwdSm90ILi2EN4cute5tupleIJNS5_1CILi1EEES8_S8_EEENS6_IJNS7_ILi64EEESA_SA_EEELi512ENS_6half_tEfNS_4arch4Sm90ELb0ELb0ELb0ELb1ELb1ELb0ELb1ELb0ELb0ELb1ELb1ELb0EEENS1_21CollectiveEpilogueFwdINS6_IJSA_NS7_ILi512EEESA_EEES9_SC_SE_Li256ELb1ELb1ELb1ELb0EEENS1_36VarlenDynamicPersistentTileSchedulerILi64ELi64ELi256ELi128ELb1ELb1ELb1ELb0ELb1ELb1EEEEEEEEEvNT_6ParamsE,"a",@progbits
	.sectionflags	@""
	.align	4
.nv.constant0._ZN7cutlass13device_kernelIN5flash11enable_sm90INS1_16FlashAttnFwdSm90INS1_25CollectiveMainloopFwdSm90ILi2EN4cute5tupleIJNS5_1CILi1EEES8_S8_EEENS6_IJNS7_ILi64EEESA_SA_EEELi512ENS_6half_tEfNS_4arch4Sm90ELb0ELb0ELb0ELb1ELb1ELb0ELb1ELb0ELb0ELb1ELb1ELb0EEENS1_21CollectiveEpilogueFwdINS6_IJSA_NS7_ILi512EEESA_EEES9_SC_SE_Li256ELb1ELb1ELb1ELb0EEENS1_36VarlenDynamicPersistentTileSchedulerILi64ELi64ELi256ELi128ELb1ELb1ELb1ELb0ELb1ELb1EEEEEEEEEvNT_6ParamsE:
	.zero		3840


//--------------------- .nv.constant0._ZN7cutlass13device_kernelIN5flash11enable_sm90INS1_16FlashAttnFwdSm90INS1_25CollectiveMainloopFwdSm90ILi2EN4cute5tupleIJNS5_1CILi1EEES8_S8_EEENS6_IJNS7_ILi64EEESA_SA_EEELi512ENS_6half_tEfNS_4arch4Sm90ELb0ELb0ELb0ELb1ELb1ELb1ELb1ELb0ELb0ELb1ELb1ELb0EEENS1_21CollectiveEpilogueFwdINS6_IJSA_NS7_ILi512EEESA_EEES9_SC_SE_Li256ELb1ELb1ELb1ELb0EEENS1_36VarlenDynamicPersistentTileSchedulerILi64ELi64ELi256ELi128ELb1ELb1ELb1ELb0ELb1ELb1EEEEEEEEEvNT_6ParamsE --------------------------
	.section	.nv.constant0._ZN7cutlass13device_kernelIN5flash11enable_sm90INS1_16FlashAttnFwdSm90INS1_25CollectiveMainloopFwdSm90ILi2EN4cute5tupleIJNS5_1CILi1EEES8_S8_EEENS6_IJNS7_ILi64EEESA_SA_EEELi512ENS_6half_tEfNS_4arch4Sm90ELb0ELb0ELb0ELb1ELb1ELb1ELb1ELb0ELb0ELb1ELb1ELb0EEENS1_21CollectiveEpilogueFwdINS6_IJSA_NS7_ILi512EEESA_EEES9_SC_SE_Li256ELb1ELb1ELb1ELb0EEENS1_36VarlenDynamicPersistentTileSchedulerILi64ELi64ELi256ELi128ELb1ELb1ELb1ELb0ELb1ELb1EEEEEEEEEvNT_6ParamsE,"a",@progbits
	.sectionflags	@""
	.align	4
.nv.constant0._ZN7cutlass13device_kernelIN5flash11enable_sm90INS1_16FlashAttnFwdSm90INS1_25CollectiveMainloopFwdSm90ILi2EN4cute5tupleIJNS5_1CILi1EEES8_S8_EEENS6_IJNS7_ILi64EEESA_SA_EEELi512ENS_6half_tEfNS_4arch4Sm90ELb0ELb0ELb0ELb1ELb1ELb1ELb1ELb0ELb0ELb1ELb1ELb0EEENS1_21CollectiveEpilogueFwdINS6_IJSA_NS7_ILi512EEESA_EEES9_SC_SE_Li256ELb1ELb1ELb1ELb0EEENS1_36VarlenDynamicPersistentTileSchedulerILi64ELi64ELi256ELi128ELb1ELb1ELb1ELb0ELb1ELb1EEEEEEEEEvNT_6ParamsE:
	.zero		3840


//--------------------- .nv.constant0._ZN7cutlass13device_kernelIN5flash11enable_sm90INS1_16FlashAttnFwdSm90INS1_25CollectiveMainloopFwdSm90ILi2EN4cute5tupleIJNS5_1CILi1EEES8_S8_EEENS6_IJNS7_ILi64EEESA_SA_EEELi512ENS_6half_tEfNS_4arch4Sm90ELb0ELb1ELb0ELb0ELb1ELb0ELb0ELb0ELb0ELb1ELb1ELb0EEENS1_21CollectiveEpilogueFwdINS6_IJSA_NS7_ILi512EEESA_EEES9_SC_SE_Li256ELb0ELb1ELb1ELb0EEENS1_19SingleTileSchedulerILb0ELb1ELb1ELi64EEEEEEEEEvNT_6ParamsE --------------------------
	.section	.nv.constant0._ZN7cutlass13device_kernelIN5flash11enable_sm90INS1_16FlashAttnFwdSm90INS1_25CollectiveMainloopFwdSm90ILi2EN4cute5tupleIJNS5_1CILi1EEES8_S8_EEENS6_IJNS7_ILi64EEESA_SA_EEELi512ENS_6half_tEfNS_4arch4Sm90ELb0ELb1ELb0ELb0ELb1ELb0ELb0ELb0ELb0ELb1ELb1ELb0EEENS1_21CollectiveEpilogueFwdINS6_IJSA_NS7_ILi512EEESA_EEES9_SC_SE_Li256ELb0ELb1ELb1ELb0EEENS1_19SingleTileSchedulerILb0ELb1ELb1ELi64EEEEEEEEEvNT_6ParamsE,"a",@progbits
	.sectionflags	@""
	.align	4
.nv.constant0._ZN7cutlass13device_kernelIN5flash11enable_sm90INS1_16FlashAttnFwdSm90INS1_25CollectiveMainloopFwdSm90ILi2EN4cute5tupleIJNS5_1CILi1EEES8_S8_EEENS6_IJNS7_ILi64EEESA_SA_EEELi512ENS_6half_tEfNS_4arch4Sm90ELb0ELb1ELb0ELb0ELb1ELb0ELb0ELb0ELb0ELb1ELb1ELb0EEENS1_21CollectiveEpilogueFwdINS6_IJSA_NS7_ILi512EEESA_EEES9_SC_SE_Li256ELb0ELb1ELb1ELb0EEENS1_19SingleTileSchedulerILb0ELb1ELb1ELi64EEEEEEEEEvNT_6ParamsE:
	.zero		3456


//--------------------- .nv.constant0._ZN7cutlass13device_kernelIN5flash11enable_sm90INS1_16FlashAttnFwdSm90INS1_25CollectiveMainloopFwdSm90ILi2EN4cute5tupleIJNS5_1CILi1EEES8_S8_EEENS6_IJNS7_ILi64EEESA_SA_EEELi512ENS_6half_tEfNS_4arch4Sm90ELb0ELb1ELb0ELb0ELb1ELb0ELb1ELb0ELb0ELb1ELb1ELb0EEENS1_21CollectiveEpilogueFwdINS6_IJSA_NS7_ILi512EEESA_EEES9_SC_SE_Li256ELb0ELb1ELb1ELb0EEENS1_19SingleTileSchedulerILb0ELb1ELb1ELi64EEEEEEEEEvNT_6ParamsE --------------------------
	.section	.nv.constant0._ZN7cutlass13device_kernelIN5flash11enable_sm90INS1_16FlashAttnFwdSm90INS1_25CollectiveMainloopFwdSm90ILi2EN4cute5tupleIJNS5_1CILi1EEES8_S8_EEENS6_IJNS7_ILi64EEESA_SA_EEELi512ENS_6half_tEfNS_4arch4Sm90ELb0ELb1ELb0ELb0ELb1ELb0ELb1ELb0ELb0ELb1ELb1ELb0EEENS1_21CollectiveEpilogueFwdINS6_IJSA_NS7_ILi512EEESA_EEES9_SC_SE_Li256ELb0ELb1ELb1ELb0EEENS1_19SingleTileSchedulerILb0ELb1ELb1ELi64EEEEEEEEEvNT_6ParamsE,"a",@progbits
	.sectionflags	@""
	.align	4
.nv.constant0._ZN7cutlass13device_kernelIN5flash11enable_sm90INS1_16FlashAttnFwdSm90INS1_25CollectiveMainloopFwdSm90ILi2EN4cute5tupleIJNS5_1CILi1EEES8_S8_EEENS6_IJNS7_ILi64EEESA_SA_EEELi512ENS_6half_tEfNS_4arch4Sm90ELb0ELb1ELb0ELb0ELb1ELb0ELb1ELb0ELb0ELb1ELb1ELb0EEENS1_21CollectiveEpilogueFwdINS6_IJSA_NS7_ILi512EEESA_EEES9_SC_SE_Li256ELb0ELb1ELb1ELb0EEENS1_19SingleTileSchedulerILb0ELb1ELb1ELi64EEEEEEEEEvNT_6ParamsE:
	.zero		3712


//--------------------- .nv.constant0._ZN7cutlass13device_kernelIN5flash11enable_sm90INS1_16FlashAttnFwdSm90INS1_25CollectiveMainloopFwdSm90ILi2EN4cute5tupleIJNS5_1CILi1EEES8_S8_EEENS6_IJNS7_ILi64EEESA_SA_EEELi512ENS_6half_tEfNS_4arch4Sm90ELb0ELb1ELb0ELb1ELb1ELb0ELb0ELb0ELb0ELb1ELb1ELb0EEENS1_21CollectiveEpilogueFwdINS6_IJSA_NS7_ILi512EEESA_EEES9_SC_SE_Li256ELb1ELb1ELb1ELb0EEENS1_36VarlenDynamicPersistentTileSchedulerILi64ELi64ELi256ELi128ELb1ELb1ELb1ELb1ELb0ELb1EEEEEEEEEvNT_6ParamsE --------------------------
	.section	.nv.constant0._ZN7cutlass13device_kernelIN5flash11enable_sm90INS1_16FlashAttnFwdSm90INS1_25CollectiveMainloopFwdSm90ILi2EN4cute5tupleIJNS5_1CILi1EEES8_S8_EEENS6_IJNS7_ILi64EEESA_SA_EEELi512ENS_6half_tEfNS_4arch4Sm90ELb0ELb1ELb0ELb1ELb1ELb0ELb0ELb0ELb0ELb1ELb1ELb0EEENS1_21CollectiveEpilogueFwdINS6_IJSA_NS7_ILi512EEESA_EEES9_SC_SE_Li256ELb1ELb1ELb1ELb0EEENS1_36VarlenDynamicPersistentTileSchedulerILi64ELi64ELi256ELi128ELb1ELb1ELb1ELb1ELb0ELb1EEEEEEEEEvNT_6ParamsE,"a",@progbits
	.sectionflags	@""
	.align	4
.nv.constant0._ZN7cutlass13device_kernelIN5flash11enable_sm90INS1_16FlashAttnFwdSm90INS1_25CollectiveMainloopFwdSm90ILi2EN4cute5tupleIJNS5_1CILi1EEES8_S8_EEENS6_IJNS7_ILi64EEESA_SA_EEELi512ENS_6half_tEfNS_4arch4Sm90ELb0ELb1ELb0ELb1ELb1ELb0ELb0ELb0ELb0ELb1ELb1ELb0EEENS1_21CollectiveEpilogueFwdINS6_IJSA_NS7_ILi512EEESA_EEES9_SC_SE_Li256ELb1ELb1ELb1ELb0EEENS1_36VarlenDynamicPersistentTileSchedulerILi64ELi64ELi256ELi128ELb1ELb1ELb1ELb1ELb0ELb1EEEEEEEEEvNT_6ParamsE:
	.zero		3584


//--------------------- .nv.constant0._ZN7cutlass13device_kernelIN5flash11enable_sm90INS1_16FlashAttnFwdSm90INS1_25CollectiveMainloopFwdSm90ILi2EN4cute5tupleIJNS5_1CILi1EEES8_S8_EEENS6_IJNS7_ILi64EEESA_SA_EEELi512ENS_6half_tEfNS_4arch4Sm90ELb0ELb1ELb0ELb1ELb1ELb1ELb0ELb0ELb0ELb1ELb1ELb0EEENS1_21CollectiveEpilogueFwdINS6_IJSA_NS7_ILi512EEESA_EEES9_SC_SE_Li256ELb1ELb1ELb1ELb0EEENS1_36VarlenDynamicPersistentTileSchedulerILi64ELi64ELi256ELi128ELb1ELb1ELb1ELb1ELb0ELb1EEEEEEEEEvNT_6ParamsE --------------------------
	.section	.nv.constant0._ZN7cutlass13device_kernelIN5flash11enable_sm90INS1_16FlashAttnFwdSm90INS1_25CollectiveMainloopFwdSm90ILi2EN4cute5tupleIJNS5_1CILi1EEES8_S8_EEENS6_IJNS7_ILi64EEESA_SA_EEELi512ENS_6half_tEfNS_4arch4Sm90ELb0ELb1ELb0ELb1ELb1ELb1ELb0ELb0ELb0ELb1ELb1ELb0EEENS1_21CollectiveEpilogueFwdINS6_IJSA_NS7_ILi512EEESA_EEES9_SC_SE_Li256ELb1ELb1ELb1ELb0EEENS1_36VarlenDynamicPersistentTileSchedulerILi64ELi64ELi256ELi128ELb1ELb1ELb1ELb1ELb0ELb1EEEEEEEEEvNT_6ParamsE,"a",@progbits
	.sectionflags	@""
	.align	4
.nv.constant0._ZN7cutlass13device_kernelIN5flash11enable_sm90INS1_16FlashAttnFwdSm90INS1_25CollectiveMainloopFwdSm90ILi2EN4cute5tupleIJNS5_1CILi1EEES8_S8_EEENS6_IJNS7_ILi64EEESA_SA_EEELi512ENS_6half_tEfNS_4arch4Sm90ELb0ELb1ELb0ELb1ELb1ELb1ELb0ELb0ELb0ELb1ELb1ELb0EEENS1_21CollectiveEpilogueFwdINS6_IJSA_NS7_ILi512EEESA_EEES9_SC_SE_Li256ELb1ELb1ELb1ELb0EEENS1_36VarlenDynamicPersistentTileSchedulerILi64ELi64ELi256ELi128ELb1ELb1ELb1ELb1ELb0ELb1EEEEEEEEEvNT_6ParamsE:
	.zero		3584


//--------------------- .nv.constant0._ZN7cutlass13device_kernelIN5flash11enable_sm90INS1_16FlashAttnFwdSm90INS1_25CollectiveMainloopFwdSm90ILi2EN4cute5tupleIJNS5_1CILi1EEES8_S8_EEENS6_IJNS7_ILi64EEESA_SA_EEELi512ENS_6half_tEfNS_4arch4Sm90ELb0ELb1ELb0ELb1ELb1ELb0ELb1ELb0ELb0ELb1ELb1ELb0EEENS1_21CollectiveEpilogueFwdINS6_IJSA_NS7_ILi512EEESA_EEES9_SC_SE_Li256ELb1ELb1ELb1ELb0EEENS1_36VarlenDynamicPersistentTileSchedulerILi64ELi64ELi256ELi128ELb1ELb1ELb1ELb1ELb0ELb1EEEEEEEEEvNT_6ParamsE --------------------------
	.section	.nv.constant0._ZN7cutlass13device_kernelIN5flash11enable_sm90INS1_16FlashAttnFwdSm90INS1_25CollectiveMainloopFwdSm90ILi2EN4cute5tupleIJNS5_1CILi1EEES8_S8_EEENS6_IJNS7_ILi64EEESA_SA_EEELi512ENS_6half_tEfNS_4arch4Sm90ELb0ELb1ELb0ELb1ELb1ELb0ELb1ELb0ELb0ELb1ELb1ELb0EEENS1_21CollectiveEpilogueFwdINS6_IJSA_NS7_ILi512EEESA_EEES9_SC_SE_Li256ELb1ELb1ELb1ELb0EEENS1_36VarlenDynamicPersistentTileSchedulerILi64ELi64ELi256ELi128ELb1ELb1ELb1ELb1ELb0ELb1EEEEEEEEEvNT_6ParamsE,"a",@progbits
	.sectionflags	@""
	.align	4
.nv.constant0._ZN7cutlass13device_kernelIN5flash11enable_sm90INS1_16FlashAttnFwdSm90INS1_25CollectiveMainloopFwdSm90ILi2EN4cute5tupleIJNS5_1CILi1EEES8_S8_EEENS6_IJNS7_ILi64EEESA_SA_EEELi512ENS_6half_tEfNS_4arch4Sm90ELb0ELb1ELb0ELb1ELb1ELb0ELb1ELb0ELb0ELb1ELb1ELb0EEENS1_21CollectiveEpilogueFwdINS6_IJSA_NS7_ILi512EEESA_EEES9_SC_SE_Li256ELb1ELb1ELb1ELb0EEENS1_36VarlenDynamicPersistentTileSchedulerILi64ELi64ELi256ELi128ELb1ELb1ELb1ELb1ELb0ELb1EEEEEEEEEvNT_6ParamsE:
	.zero		3840


//--------------------- .nv.constant0._ZN7cutlass13device_kernelIN5flash11enable_sm90INS1_16FlashAttnFwdSm90INS1_25CollectiveMainloopFwdSm90ILi2EN4cute5tupleIJNS5_1CILi1EEES8_S8_EEENS6_IJNS7_ILi64EEESA_SA_EEELi512ENS_6half_tEfNS_4arch4Sm90ELb0ELb1ELb0ELb1ELb1ELb1ELb1ELb0ELb0ELb1ELb1ELb0EEENS1_21CollectiveEpilogueFwdINS6_IJSA_NS7_ILi512EEESA_EEES9_SC_SE_Li256ELb1ELb1ELb1ELb0EEENS1_36VarlenDynamicPersistentTileSchedulerILi64ELi64ELi256ELi128ELb1ELb1ELb1ELb1ELb0ELb1EEEEEEEEEvNT_6ParamsE --------------------------
	.section	.nv.constant0._ZN7cutlass13device_kernelIN5flash11enable_sm90INS1_16FlashAttnFwdSm90INS1_25CollectiveMainloopFwdSm90ILi2EN4cute5tupleIJNS5_1CILi1EEES8_S8_EEENS6_IJNS7_ILi64EEESA_SA_EEELi512ENS_6half_tEfNS_4arch4Sm90ELb0ELb1ELb0ELb1ELb1ELb1ELb1ELb0ELb0ELb1ELb1ELb0EEENS1_21CollectiveEpilogueFwdINS6_IJSA_NS7_ILi512EEESA_EEES9_SC_SE_Li256ELb1ELb1ELb1ELb0EEENS1_36VarlenDynamicPersistentTileSchedulerILi64ELi64ELi256ELi128ELb1ELb1ELb1ELb1ELb0ELb1EEEEEEEEEvNT_6ParamsE,"a",@progbits
	.sectionflags	@""
	.align	4
.nv.constant0._ZN7cutlass13device_kernelIN5flash11enable_sm90INS1_16FlashAttnFwdSm90INS1_25CollectiveMainloopFwdSm90ILi2EN4cute5tupleIJNS5_1CILi1EEES8_S8_EEENS6_IJNS7_ILi64EEESA_SA_EEELi512ENS_6half_tEfNS_4arch4Sm90ELb0ELb1ELb0ELb1ELb1ELb1ELb1ELb0ELb0ELb1ELb1ELb0EEENS1_21CollectiveEpilogueFwdINS6_IJSA_NS7_ILi512EEESA_EEES9_SC_SE_Li256ELb1ELb1ELb1ELb0EEENS1_36VarlenDynamicPersistentTileSchedulerILi64ELi64ELi256ELi128ELb1ELb1ELb1ELb1ELb0ELb1EEEEEEEEEvNT_6ParamsE:
	.zero		3840


//--------------------- .nv.constant0._ZN7cutlass13device_kernelIN5flash11enable_sm90INS1_16FlashAttnFwdSm90INS1_25CollectiveMainloopFwdSm90ILi2EN4cute5tupleIJNS5_1CILi1EEES8_S8_EEENS6_IJNS7_ILi64EEESA_SA_EEELi512ENS_6half_tEfNS_4arch4Sm90ELb1ELb0ELb0ELb0ELb1ELb0ELb0ELb0ELb0ELb1ELb1ELb0EEENS1_21CollectiveEpilogueFwdINS6_IJSA_NS7_ILi512EEESA_EEES9_SC_SE_Li256ELb0ELb1ELb1ELb0EEENS1_19SingleTileSchedulerILb0ELb1ELb1ELi64EEEEEEEEEvNT_6ParamsE --------------------------
	.section	.nv.constant0._ZN7cutlass13device_kernelIN5flash11enable_sm90INS1_16FlashAttnFwdSm90INS1_25CollectiveMainloopFwdSm90ILi2EN4cute5tupleIJNS5_1CILi1EEES8_S8_EEENS6_IJNS7_ILi64EEESA_SA_EEELi512ENS_6half_tEfNS_4arch4Sm90ELb1ELb0ELb0ELb0ELb1ELb0ELb0ELb0ELb0ELb1ELb1ELb0EEENS1_21CollectiveEpilogueFwdINS6_IJSA_NS7_ILi512EEESA_EEES9_SC_SE_Li256ELb0ELb1ELb1ELb0EEENS1_19SingleTileSchedulerILb0ELb1ELb1ELi64EEEEEEEEEvNT_6ParamsE,"a",@progbits
	.sectionflags	@""
	.align	4
.nv.constant0._ZN7cutlass13device_kernelIN5flash11enable_sm90INS1_16FlashAttnFwdSm90INS1_25CollectiveMainloopFwdSm90ILi2EN4cute5tupleIJNS5_1CILi1EEES8_S8_EEENS6_IJNS7_ILi64EEESA_SA_EEELi512ENS_6half_tEfNS_4arch4Sm90ELb1ELb0ELb0ELb0ELb1ELb0ELb0ELb0ELb0ELb1ELb1ELb0EEENS1_21CollectiveEpilogueFwdINS6_IJSA_NS7_ILi512EEESA_EEES9_SC_SE_Li256ELb0ELb1ELb1ELb0EEENS1_19SingleTileSchedulerILb0ELb1ELb1ELi64EEEEEEEEEvNT_6ParamsE:
	.zero		3456


//--------------------- .nv.constant0._ZN7cutlass13device_kernelIN5flash11enable_sm90INS1_16FlashAttnFwdSm90INS1_25CollectiveMainloopFwdSm90ILi2EN4cute5tupleIJNS5_1CILi1EEES8_S8_EEENS6_IJNS7_ILi64EEESA_SA_EEELi512ENS_6half_tEfNS_4arch4Sm90ELb1ELb0ELb0ELb0ELb1ELb0ELb1ELb0ELb0ELb1ELb1ELb0EEENS1_21CollectiveEpilogueFwdINS6_IJSA_NS7_ILi512EEESA_EEES9_SC_SE_Li256ELb0ELb1ELb1ELb0EEENS1_19SingleTileSchedulerILb0ELb1ELb1ELi64EEEEEEEEEvNT_6ParamsE --------------------------
	.section	.nv.constant0._ZN7cutlass13device_kernelIN5flash11enable_sm90INS1_16FlashAttnFwdSm90INS1_25CollectiveMainloopFwdSm90ILi2EN4cute5tupleIJNS5_1CILi1EEES8_S8_EEENS6_IJNS7_ILi64EEESA_SA_EEELi512ENS_6half_tEfNS_4arch4Sm90ELb1ELb0ELb0ELb0ELb1ELb0ELb1ELb0ELb0ELb1ELb1ELb0EEENS1_21CollectiveEpilogueFwdINS6_IJSA_NS7_ILi512EEESA_EEES9_SC_SE_Li256ELb0ELb1ELb1ELb0EEENS1_19SingleTileSchedulerILb0ELb1ELb1ELi64EEEEEEEEEvNT_6ParamsE,"a",@progbits
	.sectionflags	@""
	.align	4
.nv.constant0._ZN7cutlass13device_kernelIN5flash11enable_sm90INS1_16FlashAttnFwdSm90INS1_25CollectiveMainloopFwdSm90ILi2EN4cute5tupleIJNS5_1CILi1EEES8_S8_EEENS6_IJNS7_ILi64EEESA_SA_EEELi512ENS_6half_tEfNS_4arch4Sm90ELb1ELb0ELb0ELb0ELb1ELb0ELb1ELb0ELb0ELb1ELb1ELb0EEENS1_21CollectiveEpilogueFwdINS6_IJSA_NS7_ILi512EEESA_EEES9_SC_SE_Li256ELb0ELb1ELb1ELb0EEENS1_19SingleTileSchedulerILb0ELb1ELb1ELi64EEEEEEEEEvNT_6ParamsE:
	.zero		3712


//--------------------- .nv.constant0._ZN7cutlass13device_kernelIN5flash11enable_sm90INS1_16FlashAttnFwdSm90INS1_25CollectiveMainloopFwdSm90ILi2EN4cute5tupleIJNS5_1CILi1EEES8_S8_EEENS6_IJNS7_ILi64EEESA_SA_EEELi512ENS_6half_tEfNS_4arch4Sm90ELb1ELb0ELb0ELb1ELb1ELb0ELb0ELb0ELb0ELb1ELb1ELb0EEENS1_21CollectiveEpilogueFwdINS6_IJSA_NS7_ILi512EEESA_EEES9_SC_SE_Li256ELb1ELb1ELb1ELb0EEENS1_36VarlenDynamicPersistentTileSchedulerILi64ELi64ELi256ELi128ELb1ELb1ELb1ELb1ELb1ELb1EEEEEEEEEvNT_6ParamsE --------------------------
	.section	.nv.constant0._ZN7cutlass13device_kernelIN5flash11enable_sm90INS1_16FlashAttnFwdSm90INS1_25CollectiveMainloopFwdSm90ILi2EN4cute5tupleIJNS5_1CILi1EEES8_S8_EEENS6_IJNS7_ILi64EEESA_SA_EEELi512ENS_6half_tEfNS_4arch4Sm90ELb1ELb0ELb0ELb1ELb1ELb0ELb0ELb0ELb0ELb1ELb1ELb0EEENS1_21CollectiveEpilogueFwdINS6_IJSA_NS7_ILi512EEESA_EEES9_SC_SE_Li256ELb1ELb1ELb1ELb0EEENS1_36VarlenDynamicPersistentTileSchedulerILi64ELi64ELi256ELi128ELb1ELb1ELb1ELb1ELb1ELb1EEEEEEEEEvNT_6ParamsE,"a",@progbits
	.sectionflags	@""
	.align	4
.nv.constant0._ZN7cutlass13device_kernelIN5flash11enable_sm90INS1_16FlashAttnFwdSm90INS1_25CollectiveMainloopFwdSm90ILi2EN4cute5tupleIJNS5_1CILi1EEES8_S8_EEENS6_IJNS7_ILi64EEESA_SA_EEELi512ENS_6half_tEfNS_4arch4Sm90ELb1ELb0ELb0ELb1ELb1ELb0ELb0ELb0ELb0ELb1ELb1ELb0EEENS1_21CollectiveEpilogueFwdINS6_IJSA_NS7_ILi512EEESA_EEES9_SC_SE_Li256ELb1ELb1ELb1ELb0EEENS1_36VarlenDynamicPersistentTileSchedulerILi64ELi64ELi256ELi128ELb1ELb1ELb1ELb1ELb1ELb1EEEEEEEEEvNT_6ParamsE:
	.zero		3584


//--------------------- .nv.constant0._ZN7cutlass13device_kernelIN5flash11enable_sm90INS1_16FlashAttnFwdSm90INS1_25CollectiveMainloopFwdSm90ILi2EN4cute5tupleIJNS5_1CILi1EEES8_S8_EEENS6_IJNS7_ILi64EEESA_SA_EEELi512ENS_6half_tEfNS_4arch4Sm90ELb1ELb0ELb0ELb1ELb1ELb1ELb0ELb0ELb0ELb1ELb1ELb0EEENS1_21CollectiveEpilogueFwdINS6_IJSA_NS7_ILi512EEESA_EEES9_SC_SE_Li256ELb1ELb1ELb1ELb0EEENS1_36VarlenDynamicPersistentTileSchedulerILi64ELi64ELi256ELi128ELb1ELb1ELb1ELb1ELb1ELb1EEEEEEEEEvNT_6ParamsE --------------------------
	.section	.nv.constant0._ZN7cutlass13device_kernelIN5flash11enable_sm90INS1_16FlashAttnFwdSm90INS1_25CollectiveMainloopFwdSm90ILi2EN4cute5tupleIJNS5_1CILi1EEES8_S8_EEENS6_IJNS7_ILi64EEESA_SA_EEELi512ENS_6half_tEfNS_4arch4Sm90ELb1ELb0ELb0ELb1ELb1ELb1ELb0ELb0ELb0ELb1ELb1ELb0EEENS1_21CollectiveEpilogueFwdINS6_IJSA_NS7_ILi512EEESA_EEES9_SC_SE_Li256ELb1ELb1ELb1ELb0EEENS1_36VarlenDynamicPersistentTileSchedulerILi64ELi64ELi256ELi128ELb1ELb1ELb1ELb1ELb1ELb1EEEEEEEEEvNT_6ParamsE,"a",@progbits
	.sectionflags	@""
	.align	4
.nv.constant0._ZN7cutlass13device_kernelIN5flash11enable_sm90INS1_16FlashAttnFwdSm90INS1_25CollectiveMainloopFwdSm90ILi2EN4cute5tupleIJNS5_1CILi1EEES8_S8_EEENS6_IJNS7_ILi64EEESA_SA_EEELi512ENS_6half_tEfNS_4arch4Sm90ELb1ELb0ELb0ELb1ELb1ELb1ELb0ELb0ELb0ELb1ELb1ELb0EEENS1_21CollectiveEpilogueFwdINS6_IJSA_NS7_ILi512EEESA_EEES9_SC_SE_Li256ELb1ELb1ELb1ELb0EEENS1_36VarlenDynamicPersistentTileSchedulerILi64ELi64ELi256ELi128ELb1ELb1ELb1ELb1ELb1ELb1EEEEEEEEEvNT_6ParamsE:
	.zero		3584


//--------------------- .nv.constant0._ZN7cutlass13device_kernelIN5flash11enable_sm90INS1_16FlashAttnFwdSm90INS1_25CollectiveMainloopFwdSm90ILi2EN4cute5tupleIJNS5_1CILi1EEES8_S8_EEENS6_IJNS7_ILi64EEESA_SA_EEELi512ENS_6half_tEfNS_4arch4Sm90ELb1ELb0ELb0ELb1ELb1ELb0ELb1ELb0ELb0ELb1ELb1ELb0EEENS1_21CollectiveEpilogueFwdINS6_IJSA_NS7_ILi512EEESA_EEES9_SC_SE_Li256ELb1ELb1ELb1ELb0EEENS1_36VarlenDynamicPersistentTileSchedulerILi64ELi64ELi256ELi128ELb1ELb1ELb1ELb1ELb1ELb1EEEEEEEEEvNT_6ParamsE --------------------------
	.section	.nv.constant0._ZN7cutlass13device_kernelIN5flash11enable_sm90INS1_16FlashAttnFwdSm90INS1_25CollectiveMainloopFwdSm90ILi2EN4cute5tupleIJNS5_1CILi1EEES8_S8_EEENS6_IJNS7_ILi64EEESA_SA_EEELi512ENS_6half_tEfNS_4arch4Sm90ELb1ELb0ELb0ELb1ELb1ELb0ELb1ELb0ELb0ELb1ELb1ELb0EEENS1_21CollectiveEpilogueFwdINS6_IJSA_NS7_ILi512EEESA_EEES9_SC_SE_Li256ELb1ELb1ELb1ELb0EEENS1_36VarlenDynamicPersistentTileSchedulerILi64ELi64ELi256ELi128ELb1ELb1ELb1ELb1ELb1ELb1EEEEEEEEEvNT_6ParamsE,"a",@progbits
	.sectionflags	@""
	.align	4
.nv.constant0._ZN7cutlass13device_kernelIN5flash11enable_sm90INS1_16FlashAttnFwdSm90INS1_25CollectiveMainloopFwdSm90ILi2EN4cute5tupleIJNS5_1CILi1EEES8_S8_EEENS6_IJNS7_ILi64EEESA_SA_EEELi512ENS_6half_tEfNS_4arch4Sm90ELb1ELb0ELb0ELb1ELb1ELb0ELb1ELb0ELb0ELb1ELb1ELb0EEENS1_21CollectiveEpilogueFwdINS6_IJSA_NS7_ILi512EEESA_EEES9_SC_SE_Li256ELb1ELb1ELb1ELb0EEENS1_36VarlenDynamicPersistentTileSchedulerILi64ELi64ELi256ELi128ELb1ELb1ELb1ELb1ELb1ELb1EEEEEEEEEvNT_6ParamsE:
	.zero		3840


//--------------------- .nv.constant0._ZN7cutlass13device_kernelIN5flash11enable_sm90INS1_16FlashAttnFwdSm90INS1_25CollectiveMainloopFwdSm90ILi2EN4cute5tupleIJNS5_1CILi1EEES8_S8_EEENS6_IJNS7_ILi64EEESA_SA_EEELi512ENS_6half_tEfNS_4arch4Sm90ELb1ELb0ELb0ELb1ELb1ELb1ELb1ELb0ELb0ELb1ELb1ELb0EEENS1_21CollectiveEpilogueFwdINS6_IJSA_NS7_ILi512EEESA_EEES9_SC_SE_Li256ELb1ELb1ELb1ELb0EEENS1_36VarlenDynamicPersistentTileSchedulerILi64ELi64ELi256ELi128ELb1ELb1ELb1ELb1ELb1ELb1EEEEEEEEEvNT_6ParamsE --------------------------
	.section	.nv.constant0._ZN7cutlass13device_kernelIN5flash11enable_sm90INS1_16FlashAttnFwdSm90INS1_25CollectiveMainloopFwdSm90ILi2EN4cute5tupleIJNS5_1CILi1EEES8_S8_EEENS6_IJNS7_ILi64EEESA_SA_EEELi512ENS_6half_tEfNS_4arch4Sm90ELb1ELb0ELb0ELb1ELb1ELb1ELb1ELb0ELb0ELb1ELb1ELb0EEENS1_21CollectiveEpilogueFwdINS6_IJSA_NS7_ILi512EEESA_EEES9_SC_SE_Li256ELb1ELb1ELb1ELb0EEENS1_36VarlenDynamicPersistentTileSchedulerILi64ELi64ELi256ELi128ELb1ELb1ELb1ELb1ELb1ELb1EEEEEEEEEvNT_6ParamsE,"a",@progbits
	.sectionflags	@""
	.align	4
.nv.constant0._ZN7cutlass13device_kernelIN5flash11enable_sm90INS1_16FlashAttnFwdSm90INS1_25CollectiveMainloopFwdSm90ILi2EN4cute5tupleIJNS5_1CILi1EEES8_S8_EEENS6_IJNS7_ILi64EEESA_SA_EEELi512ENS_6half_tEfNS_4arch4Sm90ELb1ELb0ELb0ELb1ELb1ELb1ELb1ELb0ELb0ELb1ELb1ELb0EEENS1_21CollectiveEpilogueFwdINS6_IJSA_NS7_ILi512EEESA_EEES9_SC_SE_Li256ELb1ELb1ELb1ELb0EEENS1_36VarlenDynamicPersistentTileSchedulerILi64ELi64ELi256ELi128ELb1ELb1ELb1ELb1ELb1ELb1EEEEEEEEEvNT_6ParamsE:
	.zero		3840


//--------------------- SYMBOLS --------------------------

	.type		.nv.reservedSmem.offset0,@object
	.size		.nv.reservedSmem.offset0,0x4
